//
// Generated by NVIDIA NVVM Compiler
//
// Compiler Build ID: CL-36424714
// Cuda compilation tools, release 13.0, V13.0.88
// Based on NVVM 20.0.0
//

.version 9.0
.target sm_100
.address_size 64

	// .globl	tema_batch_f32

.visible .entry tema_batch_f32(
	.param .u64 .ptr .align 1 tema_batch_f32_param_0,
	.param .u64 .ptr .align 1 tema_batch_f32_param_1,
	.param .u32 tema_batch_f32_param_2,
	.param .u32 tema_batch_f32_param_3,
	.param .u32 tema_batch_f32_param_4,
	.param .u64 .ptr .align 1 tema_batch_f32_param_5
)
.maxntid 128
.minnctapersm 2
{
	.reg .pred 	%p<63>;
	.reg .b32 	%r<147>;
	.reg .b32 	%f<91>;
	.reg .b64 	%rd<42>;

	ld.param.u64 	%rd10, [tema_batch_f32_param_0];
	ld.param.u64 	%rd9, [tema_batch_f32_param_1];
	ld.param.u32 	%r71, [tema_batch_f32_param_2];
	ld.param.u32 	%r72, [tema_batch_f32_param_3];
	ld.param.u32 	%r73, [tema_batch_f32_param_4];
	ld.param.u64 	%rd11, [tema_batch_f32_param_5];
	cvta.to.global.u64 	%rd1, %rd10;
	cvta.to.global.u64 	%rd2, %rd11;
	min.s32 	%r74, %r71, %r72;
	setp.lt.s32 	%p1, %r74, 1;
	@%p1 bra 	$L__BB0_55;
	mov.u32 	%r75, %tid.x;
	and.b32  	%r1, %r75, 31;
	and.b32  	%r76, %r75, 96;
	mov.u32 	%r77, %ctaid.x;
	shl.b32 	%r78, %r77, 7;
	or.b32  	%r79, %r78, %r76;
	or.b32  	%r2, %r79, %r1;
	setp.ge.s32 	%p2, %r2, %r72;
	@%p2 bra 	$L__BB0_55;
	cvta.to.global.u64 	%rd12, %rd9;
	mul.wide.s32 	%rd13, %r2, 4;
	add.s64 	%rd14, %rd12, %rd13;
	ld.global.nc.u32 	%r3, [%rd14];
	setp.lt.s32 	%p3, %r3, 1;
	@%p3 bra 	$L__BB0_55;
	mul.lo.s32 	%r4, %r71, %r2;
	add.s32 	%r80, %r3, -1;
	add.s32 	%r5, %r80, %r73;
	add.s32 	%r6, %r5, %r80;
	mad.lo.s32 	%r81, %r3, 3, %r73;
	add.s32 	%r7, %r81, -3;
	setp.lt.s32 	%p4, %r73, %r71;
	@%p4 bra 	$L__BB0_15;
	and.b32  	%r8, %r71, 7;
	setp.lt.u32 	%p5, %r71, 8;
	mov.b32 	%r145, 0;
	@%p5 bra 	$L__BB0_7;
	and.b32  	%r145, %r71, 2147483640;
	neg.s32 	%r124, %r145;
	add.s64 	%rd3, %rd2, 16;
	mov.u32 	%r123, %r4;
$L__BB0_6:
	.pragma "nounroll";
	mul.wide.s32 	%rd15, %r123, 4;
	add.s64 	%rd16, %rd3, %rd15;
	mov.b32 	%r83, 2143289344;
	st.global.u32 	[%rd16+-16], %r83;
	st.global.u32 	[%rd16+-12], %r83;
	st.global.u32 	[%rd16+-8], %r83;
	st.global.u32 	[%rd16+-4], %r83;
	st.global.u32 	[%rd16], %r83;
	st.global.u32 	[%rd16+4], %r83;
	st.global.u32 	[%rd16+8], %r83;
	st.global.u32 	[%rd16+12], %r83;
	add.s32 	%r124, %r124, 8;
	add.s32 	%r123, %r123, 8;
	setp.eq.s32 	%p6, %r124, 0;
	@%p6 bra 	$L__BB0_7;
	bra.uni 	$L__BB0_6;
$L__BB0_7:
	setp.eq.s32 	%p7, %r8, 0;
	@%p7 bra 	$L__BB0_55;
	and.b32  	%r66, %r71, 3;
	setp.lt.u32 	%p8, %r8, 4;
	@%p8 bra 	$L__BB0_10;
	add.s32 	%r84, %r145, %r4;
	mul.wide.s32 	%rd17, %r84, 4;
	add.s64 	%rd18, %rd2, %rd17;
	mov.b32 	%r85, 2143289344;
	st.global.u32 	[%rd18], %r85;
	st.global.u32 	[%rd18+4], %r85;
	st.global.u32 	[%rd18+8], %r85;
	st.global.u32 	[%rd18+12], %r85;
	add.s32 	%r145, %r145, 4;
$L__BB0_10:
	setp.eq.s32 	%p9, %r66, 0;
	@%p9 bra 	$L__BB0_55;
	setp.eq.s32 	%p10, %r66, 1;
	@%p10 bra 	$L__BB0_13;
	add.s32 	%r86, %r145, %r4;
	mul.wide.s32 	%rd19, %r86, 4;
	add.s64 	%rd20, %rd2, %rd19;
	mov.b32 	%r87, 2143289344;
	st.global.u32 	[%rd20], %r87;
	st.global.u32 	[%rd20+4], %r87;
	add.s32 	%r145, %r145, 2;
$L__BB0_13:
	and.b32  	%r88, %r71, 1;
	setp.eq.b32 	%p11, %r88, 1;
	not.pred 	%p12, %p11;
	@%p12 bra 	$L__BB0_55;
	add.s32 	%r89, %r145, %r4;
	mul.wide.s32 	%rd21, %r89, 4;
	add.s64 	%rd22, %rd2, %rd21;
	mov.b32 	%r90, 2143289344;
	st.global.u32 	[%rd22], %r90;
	bra.uni 	$L__BB0_55;
$L__BB0_15:
	min.s32 	%r15, %r7, %r71;
	setp.lt.s32 	%p13, %r15, 1;
	@%p13 bra 	$L__BB0_27;
	and.b32  	%r16, %r15, 7;
	setp.lt.u32 	%p14, %r15, 8;
	mov.b32 	%r128, 0;
	@%p14 bra 	$L__BB0_19;
	and.b32  	%r128, %r15, 2147483640;
	neg.s32 	%r126, %r128;
	add.s64 	%rd4, %rd2, 16;
	mov.u32 	%r125, %r4;
$L__BB0_18:
	.pragma "nounroll";
	mul.wide.s32 	%rd23, %r125, 4;
	add.s64 	%rd24, %rd4, %rd23;
	mov.b32 	%r92, 2143289344;
	st.global.u32 	[%rd24+-16], %r92;
	st.global.u32 	[%rd24+-12], %r92;
	st.global.u32 	[%rd24+-8], %r92;
	st.global.u32 	[%rd24+-4], %r92;
	st.global.u32 	[%rd24], %r92;
	st.global.u32 	[%rd24+4], %r92;
	st.global.u32 	[%rd24+8], %r92;
	st.global.u32 	[%rd24+12], %r92;
	add.s32 	%r126, %r126, 8;
	add.s32 	%r125, %r125, 8;
	setp.ne.s32 	%p15, %r126, 0;
	@%p15 bra 	$L__BB0_18;
$L__BB0_19:
	setp.eq.s32 	%p16, %r16, 0;
	@%p16 bra 	$L__BB0_27;
	and.b32  	%r24, %r15, 3;
	setp.lt.u32 	%p17, %r16, 4;
	@%p17 bra 	$L__BB0_22;
	add.s32 	%r93, %r128, %r4;
	mul.wide.s32 	%rd25, %r93, 4;
	add.s64 	%rd26, %rd2, %rd25;
	mov.b32 	%r94, 2143289344;
	st.global.u32 	[%rd26], %r94;
	st.global.u32 	[%rd26+4], %r94;
	st.global.u32 	[%rd26+8], %r94;
	st.global.u32 	[%rd26+12], %r94;
	add.s32 	%r128, %r128, 4;
$L__BB0_22:
	setp.eq.s32 	%p18, %r24, 0;
	@%p18 bra 	$L__BB0_27;
	setp.eq.s32 	%p19, %r24, 1;
	@%p19 bra 	$L__BB0_25;
	add.s32 	%r95, %r128, %r4;
	mul.wide.s32 	%rd27, %r95, 4;
	add.s64 	%rd28, %rd2, %rd27;
	mov.b32 	%r96, 2143289344;
	st.global.u32 	[%rd28], %r96;
	st.global.u32 	[%rd28+4], %r96;
	add.s32 	%r128, %r128, 2;
$L__BB0_25:
	and.b32  	%r97, %r15, 1;
	setp.eq.b32 	%p20, %r97, 1;
	not.pred 	%p21, %p20;
	@%p21 bra 	$L__BB0_27;
	add.s32 	%r98, %r128, %r4;
	mul.wide.s32 	%rd29, %r98, 4;
	add.s64 	%rd30, %rd2, %rd29;
	mov.b32 	%r99, 2143289344;
	st.global.u32 	[%rd30], %r99;
$L__BB0_27:
	cvt.rn.f32.u32 	%f27, %r3;
	add.f32 	%f28, %f27, 0f3F800000;
	mov.f32 	%f29, 0f40000000;
	div.rn.f32 	%f1, %f29, %f28;
	setp.ne.s32 	%p22, %r1, 0;
	mov.b32 	%r130, 0;
	@%p22 bra 	$L__BB0_29;
	mul.wide.s32 	%rd31, %r73, 4;
	add.s64 	%rd32, %rd1, %rd31;
	ld.global.nc.u32 	%r130, [%rd32];
$L__BB0_29:
	// begin inline asm
	activemask.b32 %r101;
	// end inline asm
	shfl.sync.idx.b32	%r102|%p23, %r130, 0, 31, %r101;
	mov.b32 	%f87, %r102;
	sub.s32 	%r103, %r71, %r73;
	and.b32  	%r31, %r103, 3;
	setp.eq.s32 	%p24, %r31, 0;
	mov.f32 	%f85, 0f00000000;
	mov.u32 	%r137, %r73;
	mov.f32 	%f86, %f85;
	@%p24 bra 	$L__BB0_36;
	add.s32 	%r134, %r73, %r4;
	shl.b32 	%r104, %r3, 1;
	neg.s32 	%r133, %r104;
	neg.s32 	%r132, %r3;
	neg.s32 	%r131, %r31;
	mov.f32 	%f85, 0f00000000;
	mov.u32 	%r137, %r73;
$L__BB0_31:
	.pragma "nounroll";
	setp.ne.s32 	%p25, %r1, 0;
	mul.wide.s32 	%rd33, %r137, 4;
	add.s64 	%rd5, %rd1, %rd33;
	mov.b32 	%r136, 0;
	@%p25 bra 	$L__BB0_33;
	ld.global.nc.u32 	%r136, [%rd5];
$L__BB0_33:
	// begin inline asm
	activemask.b32 %r106;
	// end inline asm
	shfl.sync.idx.b32	%r107|%p26, %r136, 0, 31, %r106;
	mov.b32 	%f32, %r107;
	sub.f32 	%f33, %f32, %f87;
	fma.rn.f32 	%f87, %f1, %f33, %f87;
	setp.lt.s32 	%p27, %r137, %r5;
	add.s32 	%r132, %r132, 1;
	setp.eq.s32 	%p28, %r132, 0;
	selp.f32 	%f34, %f87, %f86, %p28;
	sub.f32 	%f35, %f87, %f34;
	fma.rn.f32 	%f36, %f1, %f35, %f34;
	selp.f32 	%f86, %f86, %f36, %p27;
	setp.lt.s32 	%p29, %r137, %r6;
	setp.eq.s32 	%p30, %r133, -2;
	selp.f32 	%f37, %f86, %f85, %p30;
	sub.f32 	%f38, %f86, %f37;
	fma.rn.f32 	%f39, %f1, %f38, %f37;
	selp.f32 	%f85, %f85, %f39, %p29;
	setp.lt.s32 	%p31, %r137, %r7;
	@%p31 bra 	$L__BB0_35;
	sub.f32 	%f40, %f87, %f86;
	fma.rn.f32 	%f41, %f40, 0f40400000, %f85;
	mul.wide.s32 	%rd34, %r134, 4;
	add.s64 	%rd35, %rd2, %rd34;
	st.global.f32 	[%rd35], %f41;
$L__BB0_35:
	add.s32 	%r137, %r137, 1;
	add.s32 	%r134, %r134, 1;
	add.s32 	%r133, %r133, 1;
	add.s32 	%r131, %r131, 1;
	setp.ne.s32 	%p32, %r131, 0;
	@%p32 bra 	$L__BB0_31;
$L__BB0_36:
	sub.s32 	%r108, %r73, %r71;
	setp.gt.u32 	%p33, %r108, -4;
	@%p33 bra 	$L__BB0_55;
	add.s32 	%r138, %r137, %r4;
	cvt.s64.s32 	%rd39, %r4;
$L__BB0_38:
	setp.ne.s32 	%p34, %r1, 0;
	cvt.s64.s32 	%rd6, %r137;
	mul.wide.s32 	%rd36, %r137, 4;
	add.s64 	%rd7, %rd1, %rd36;
	mov.b32 	%r140, 0;
	@%p34 bra 	$L__BB0_40;
	ld.global.nc.u32 	%r140, [%rd7];
$L__BB0_40:
	cvt.u32.u64 	%r111, %rd6;
	// begin inline asm
	activemask.b32 %r110;
	// end inline asm
	shfl.sync.idx.b32	%r112|%p35, %r140, 0, 31, %r110;
	mov.b32 	%f42, %r112;
	sub.f32 	%f43, %f42, %f87;
	fma.rn.f32 	%f15, %f1, %f43, %f87;
	setp.lt.s32 	%p36, %r111, %r5;
	setp.eq.s32 	%p37, %r111, %r5;
	selp.f32 	%f44, %f15, %f86, %p37;
	sub.f32 	%f45, %f15, %f44;
	fma.rn.f32 	%f46, %f1, %f45, %f44;
	selp.f32 	%f16, %f86, %f46, %p36;
	setp.lt.s32 	%p38, %r111, %r6;
	setp.eq.s32 	%p39, %r111, %r6;
	selp.f32 	%f47, %f16, %f85, %p39;
	sub.f32 	%f48, %f16, %f47;
	fma.rn.f32 	%f49, %f1, %f48, %f47;
	selp.f32 	%f17, %f85, %f49, %p38;
	setp.lt.s32 	%p40, %r111, %r7;
	@%p40 bra 	$L__BB0_42;
	sub.f32 	%f50, %f15, %f16;
	fma.rn.f32 	%f51, %f50, 0f40400000, %f17;
	mul.wide.s32 	%rd37, %r138, 4;
	add.s64 	%rd38, %rd2, %rd37;
	st.global.f32 	[%rd38], %f51;
$L__BB0_42:
	setp.ne.s32 	%p41, %r1, 0;
	mov.b32 	%r141, 0;
	@%p41 bra 	$L__BB0_44;
	ld.global.nc.u32 	%r141, [%rd7+4];
$L__BB0_44:
	// begin inline asm
	activemask.b32 %r114;
	// end inline asm
	shfl.sync.idx.b32	%r116|%p42, %r141, 0, 31, %r114;
	mov.b32 	%f52, %r116;
	sub.f32 	%f53, %f52, %f15;
	fma.rn.f32 	%f18, %f1, %f53, %f15;
	add.s32 	%r56, %r111, 1;
	setp.lt.s32 	%p43, %r56, %r5;
	setp.eq.s32 	%p44, %r56, %r5;
	selp.f32 	%f54, %f18, %f16, %p44;
	sub.f32 	%f55, %f18, %f54;
	fma.rn.f32 	%f56, %f1, %f55, %f54;
	selp.f32 	%f19, %f86, %f56, %p43;
	setp.lt.s32 	%p45, %r56, %r6;
	setp.eq.s32 	%p46, %r56, %r6;
	selp.f32 	%f57, %f19, %f17, %p46;
	sub.f32 	%f58, %f19, %f57;
	fma.rn.f32 	%f59, %f1, %f58, %f57;
	selp.f32 	%f20, %f85, %f59, %p45;
	setp.lt.s32 	%p47, %r56, %r7;
	add.s64 	%rd40, %rd6, %rd39;
	shl.b64 	%rd41, %rd40, 2;
	add.s64 	%rd8, %rd2, %rd41;
	@%p47 bra 	$L__BB0_46;
	sub.f32 	%f60, %f18, %f19;
	fma.rn.f32 	%f61, %f60, 0f40400000, %f20;
	st.global.f32 	[%rd8+4], %f61;
$L__BB0_46:
	setp.ne.s32 	%p48, %r1, 0;
	mov.b32 	%r142, 0;
	@%p48 bra 	$L__BB0_48;
	ld.global.nc.u32 	%r142, [%rd7+8];
$L__BB0_48:
	// begin inline asm
	activemask.b32 %r118;
	// end inline asm
	shfl.sync.idx.b32	%r119|%p49, %r142, 0, 31, %r118;
	mov.b32 	%f62, %r119;
	sub.f32 	%f63, %f62, %f18;
	fma.rn.f32 	%f21, %f1, %f63, %f18;
	add.s32 	%r59, %r56, 1;
	setp.lt.s32 	%p50, %r59, %r5;
	setp.eq.s32 	%p51, %r59, %r5;
	selp.f32 	%f64, %f21, %f19, %p51;
	sub.f32 	%f65, %f21, %f64;
	fma.rn.f32 	%f66, %f1, %f65, %f64;
	selp.f32 	%f22, %f86, %f66, %p50;
	setp.lt.s32 	%p52, %r59, %r6;
	setp.eq.s32 	%p53, %r59, %r6;
	selp.f32 	%f67, %f22, %f20, %p53;
	sub.f32 	%f68, %f22, %f67;
	fma.rn.f32 	%f69, %f1, %f68, %f67;
	selp.f32 	%f23, %f85, %f69, %p52;
	setp.lt.s32 	%p54, %r59, %r7;
	@%p54 bra 	$L__BB0_50;
	sub.f32 	%f70, %f21, %f22;
	fma.rn.f32 	%f71, %f70, 0f40400000, %f23;
	st.global.f32 	[%rd8+8], %f71;
$L__BB0_50:
	setp.ne.s32 	%p55, %r1, 0;
	mov.b32 	%r143, 0;
	@%p55 bra 	$L__BB0_52;
	ld.global.nc.u32 	%r143, [%rd7+12];
$L__BB0_52:
	// begin inline asm
	activemask.b32 %r121;
	// end inline asm
	shfl.sync.idx.b32	%r122|%p56, %r143, 0, 31, %r121;
	mov.b32 	%f72, %r122;
	sub.f32 	%f73, %f72, %f21;
	fma.rn.f32 	%f87, %f1, %f73, %f21;
	add.s32 	%r62, %r59, 1;
	setp.lt.s32 	%p57, %r62, %r5;
	setp.eq.s32 	%p58, %r62, %r5;
	selp.f32 	%f74, %f87, %f22, %p58;
	sub.f32 	%f75, %f87, %f74;
	fma.rn.f32 	%f76, %f1, %f75, %f74;
	selp.f32 	%f86, %f86, %f76, %p57;
	setp.lt.s32 	%p59, %r62, %r6;
	setp.eq.s32 	%p60, %r62, %r6;
	selp.f32 	%f77, %f86, %f23, %p60;
	sub.f32 	%f78, %f86, %f77;
	fma.rn.f32 	%f79, %f1, %f78, %f77;
	selp.f32 	%f85, %f85, %f79, %p59;
	setp.lt.s32 	%p61, %r62, %r7;
	@%p61 bra 	$L__BB0_54;
	sub.f32 	%f80, %f87, %f86;
	fma.rn.f32 	%f81, %f80, 0f40400000, %f85;
	st.global.f32 	[%rd8+12], %f81;
$L__BB0_54:
	add.s32 	%r138, %r138, 4;
	add.s32 	%r137, %r62, 1;
	setp.eq.s32 	%p62, %r137, %r71;
	@%p62 bra 	$L__BB0_55;
	bra.uni 	$L__BB0_38;
$L__BB0_55:
	ret;

}
	// .globl	tema_multi_series_one_param_f32
.visible .entry tema_multi_series_one_param_f32(
	.param .u64 .ptr .align 1 tema_multi_series_one_param_f32_param_0,
	.param .u32 tema_multi_series_one_param_f32_param_1,
	.param .u32 tema_multi_series_one_param_f32_param_2,
	.param .u32 tema_multi_series_one_param_f32_param_3,
	.param .u64 .ptr .align 1 tema_multi_series_one_param_f32_param_4,
	.param .u64 .ptr .align 1 tema_multi_series_one_param_f32_param_5
)
.maxntid 128
.minnctapersm 2
{
	.reg .pred 	%p<51>;
	.reg .b32 	%r<139>;
	.reg .b32 	%f<91>;
	.reg .b64 	%rd<99>;

	ld.param.u64 	%rd24, [tema_multi_series_one_param_f32_param_0];
	ld.param.u32 	%r75, [tema_multi_series_one_param_f32_param_1];
	ld.param.u32 	%r76, [tema_multi_series_one_param_f32_param_2];
	ld.param.u32 	%r77, [tema_multi_series_one_param_f32_param_3];
	ld.param.u64 	%rd23, [tema_multi_series_one_param_f32_param_4];
	ld.param.u64 	%rd25, [tema_multi_series_one_param_f32_param_5];
	cvta.to.global.u64 	%rd1, %rd24;
	cvta.to.global.u64 	%rd2, %rd25;
	min.s32 	%r78, %r75, %r77;
	min.s32 	%r79, %r76, %r78;
	setp.lt.s32 	%p1, %r79, 1;
	@%p1 bra 	$L__BB1_43;
	mov.u32 	%r80, %tid.x;
	and.b32  	%r1, %r80, 31;
	and.b32  	%r2, %r80, 96;
	mov.u32 	%r81, %ctaid.x;
	shl.b32 	%r3, %r81, 7;
	or.b32  	%r82, %r3, %r2;
	or.b32  	%r4, %r82, %r1;
	setp.ge.s32 	%p2, %r4, %r76;
	@%p2 bra 	$L__BB1_43;
	cvta.to.global.u64 	%rd26, %rd23;
	mul.wide.s32 	%rd27, %r4, 4;
	add.s64 	%rd28, %rd26, %rd27;
	ld.global.nc.u32 	%r5, [%rd28];
	max.s32 	%r6, %r5, 0;
	add.s32 	%r83, %r75, -1;
	add.s32 	%r7, %r6, %r83;
	add.s32 	%r8, %r7, %r83;
	add.s32 	%r9, %r8, %r83;
	setp.lt.u32 	%p3, %r6, %r77;
	@%p3 bra 	$L__BB1_14;
	and.b32  	%r10, %r77, 7;
	setp.lt.u32 	%p4, %r77, 8;
	mov.b32 	%r137, 0;
	@%p4 bra 	$L__BB1_6;
	and.b32  	%r137, %r77, 2147483640;
	neg.s32 	%r119, %r137;
	mul.wide.u32 	%rd29, %r76, 4;
	add.s64 	%rd3, %rd2, %rd29;
	shl.b32 	%r13, %r76, 3;
	mul.wide.u32 	%rd30, %r76, 8;
	add.s64 	%rd4, %rd2, %rd30;
	mul.wide.u32 	%rd31, %r76, 12;
	add.s64 	%rd5, %rd2, %rd31;
	mul.wide.u32 	%rd32, %r76, 16;
	add.s64 	%rd6, %rd2, %rd32;
	mul.wide.u32 	%rd33, %r76, 20;
	add.s64 	%rd7, %rd2, %rd33;
	mul.wide.u32 	%rd34, %r76, 24;
	add.s64 	%rd8, %rd2, %rd34;
	mul.wide.u32 	%rd35, %r76, 28;
	add.s64 	%rd9, %rd2, %rd35;
	mov.u32 	%r118, %r4;
$L__BB1_5:
	.pragma "nounroll";
	mul.wide.s32 	%rd36, %r118, 4;
	add.s64 	%rd37, %rd3, %rd36;
	add.s64 	%rd38, %rd4, %rd36;
	add.s64 	%rd39, %rd5, %rd36;
	add.s64 	%rd40, %rd6, %rd36;
	add.s64 	%rd41, %rd7, %rd36;
	add.s64 	%rd42, %rd8, %rd36;
	add.s64 	%rd43, %rd9, %rd36;
	add.s64 	%rd44, %rd2, %rd36;
	mov.b32 	%r85, 2143289344;
	st.global.u32 	[%rd44], %r85;
	st.global.u32 	[%rd37], %r85;
	st.global.u32 	[%rd38], %r85;
	st.global.u32 	[%rd39], %r85;
	st.global.u32 	[%rd40], %r85;
	st.global.u32 	[%rd41], %r85;
	st.global.u32 	[%rd42], %r85;
	st.global.u32 	[%rd43], %r85;
	add.s32 	%r119, %r119, 8;
	add.s32 	%r118, %r118, %r13;
	setp.eq.s32 	%p5, %r119, 0;
	@%p5 bra 	$L__BB1_6;
	bra.uni 	$L__BB1_5;
$L__BB1_6:
	setp.eq.s32 	%p6, %r10, 0;
	@%p6 bra 	$L__BB1_43;
	and.b32  	%r70, %r77, 3;
	setp.lt.u32 	%p7, %r10, 4;
	@%p7 bra 	$L__BB1_9;
	mad.lo.s32 	%r86, %r137, %r76, %r4;
	mul.wide.s32 	%rd45, %r86, 4;
	add.s64 	%rd46, %rd2, %rd45;
	mov.b32 	%r87, 2143289344;
	st.global.u32 	[%rd46], %r87;
	mul.wide.u32 	%rd47, %r76, 4;
	add.s64 	%rd48, %rd46, %rd47;
	st.global.u32 	[%rd48], %r87;
	add.s64 	%rd49, %rd48, %rd47;
	st.global.u32 	[%rd49], %r87;
	add.s64 	%rd50, %rd49, %rd47;
	st.global.u32 	[%rd50], %r87;
	add.s32 	%r137, %r137, 4;
$L__BB1_9:
	setp.eq.s32 	%p8, %r70, 0;
	@%p8 bra 	$L__BB1_43;
	setp.eq.s32 	%p9, %r70, 1;
	@%p9 bra 	$L__BB1_12;
	mad.lo.s32 	%r88, %r137, %r76, %r4;
	mul.wide.s32 	%rd51, %r88, 4;
	add.s64 	%rd52, %rd2, %rd51;
	mov.b32 	%r89, 2143289344;
	st.global.u32 	[%rd52], %r89;
	mul.wide.u32 	%rd53, %r76, 4;
	add.s64 	%rd54, %rd52, %rd53;
	st.global.u32 	[%rd54], %r89;
	add.s32 	%r137, %r137, 2;
$L__BB1_12:
	and.b32  	%r90, %r77, 1;
	setp.eq.b32 	%p10, %r90, 1;
	not.pred 	%p11, %p10;
	@%p11 bra 	$L__BB1_43;
	mad.lo.s32 	%r91, %r137, %r76, %r4;
	mul.wide.s32 	%rd55, %r91, 4;
	add.s64 	%rd56, %rd2, %rd55;
	mov.b32 	%r92, 2143289344;
	st.global.u32 	[%rd56], %r92;
	bra.uni 	$L__BB1_43;
$L__BB1_14:
	setp.lt.s32 	%p12, %r9, 1;
	@%p12 bra 	$L__BB1_26;
	min.s32 	%r94, %r9, %r77;
	max.s32 	%r18, %r94, 1;
	and.b32  	%r19, %r18, 7;
	setp.lt.s32 	%p13, %r94, 8;
	mov.b32 	%r123, 0;
	@%p13 bra 	$L__BB1_18;
	and.b32  	%r123, %r18, 2147483640;
	neg.s32 	%r121, %r123;
	mul.wide.u32 	%rd57, %r76, 4;
	add.s64 	%rd10, %rd2, %rd57;
	shl.b32 	%r22, %r76, 3;
	mul.wide.u32 	%rd58, %r76, 8;
	add.s64 	%rd11, %rd2, %rd58;
	mul.wide.u32 	%rd59, %r76, 12;
	add.s64 	%rd12, %rd2, %rd59;
	mul.wide.u32 	%rd60, %r76, 16;
	add.s64 	%rd13, %rd2, %rd60;
	mul.wide.u32 	%rd61, %r76, 20;
	add.s64 	%rd14, %rd2, %rd61;
	mul.wide.u32 	%rd62, %r76, 24;
	add.s64 	%rd15, %rd2, %rd62;
	mul.wide.u32 	%rd63, %r76, 28;
	add.s64 	%rd16, %rd2, %rd63;
	mov.u32 	%r120, %r4;
$L__BB1_17:
	.pragma "nounroll";
	mul.wide.s32 	%rd64, %r120, 4;
	add.s64 	%rd65, %rd10, %rd64;
	add.s64 	%rd66, %rd11, %rd64;
	add.s64 	%rd67, %rd12, %rd64;
	add.s64 	%rd68, %rd13, %rd64;
	add.s64 	%rd69, %rd14, %rd64;
	add.s64 	%rd70, %rd15, %rd64;
	add.s64 	%rd71, %rd16, %rd64;
	add.s64 	%rd72, %rd2, %rd64;
	mov.b32 	%r95, 2143289344;
	st.global.u32 	[%rd72], %r95;
	st.global.u32 	[%rd65], %r95;
	st.global.u32 	[%rd66], %r95;
	st.global.u32 	[%rd67], %r95;
	st.global.u32 	[%rd68], %r95;
	st.global.u32 	[%rd69], %r95;
	st.global.u32 	[%rd70], %r95;
	st.global.u32 	[%rd71], %r95;
	add.s32 	%r121, %r121, 8;
	add.s32 	%r120, %r120, %r22;
	setp.ne.s32 	%p14, %r121, 0;
	@%p14 bra 	$L__BB1_17;
$L__BB1_18:
	setp.eq.s32 	%p15, %r19, 0;
	@%p15 bra 	$L__BB1_26;
	and.b32  	%r28, %r18, 3;
	setp.lt.u32 	%p16, %r19, 4;
	@%p16 bra 	$L__BB1_21;
	mad.lo.s32 	%r96, %r123, %r76, %r4;
	mul.wide.s32 	%rd73, %r96, 4;
	add.s64 	%rd74, %rd2, %rd73;
	mov.b32 	%r97, 2143289344;
	st.global.u32 	[%rd74], %r97;
	mul.wide.u32 	%rd75, %r76, 4;
	add.s64 	%rd76, %rd74, %rd75;
	st.global.u32 	[%rd76], %r97;
	add.s64 	%rd77, %rd76, %rd75;
	st.global.u32 	[%rd77], %r97;
	add.s64 	%rd78, %rd77, %rd75;
	st.global.u32 	[%rd78], %r97;
	add.s32 	%r123, %r123, 4;
$L__BB1_21:
	setp.eq.s32 	%p17, %r28, 0;
	@%p17 bra 	$L__BB1_26;
	setp.eq.s32 	%p18, %r28, 1;
	@%p18 bra 	$L__BB1_24;
	mad.lo.s32 	%r98, %r123, %r76, %r4;
	mul.wide.s32 	%rd79, %r98, 4;
	add.s64 	%rd80, %rd2, %rd79;
	mov.b32 	%r99, 2143289344;
	st.global.u32 	[%rd80], %r99;
	mul.wide.u32 	%rd81, %r76, 4;
	add.s64 	%rd82, %rd80, %rd81;
	st.global.u32 	[%rd82], %r99;
	add.s32 	%r123, %r123, 2;
$L__BB1_24:
	and.b32  	%r100, %r18, 1;
	setp.eq.b32 	%p19, %r100, 1;
	not.pred 	%p20, %p19;
	@%p20 bra 	$L__BB1_26;
	mad.lo.s32 	%r101, %r123, %r76, %r4;
	mul.wide.s32 	%rd83, %r101, 4;
	add.s64 	%rd84, %rd2, %rd83;
	mov.b32 	%r102, 2143289344;
	st.global.u32 	[%rd84], %r102;
$L__BB1_26:
	cvt.rn.f32.u32 	%f27, %r75;
	add.f32 	%f28, %f27, 0f3F800000;
	mov.f32 	%f29, 0f40000000;
	div.rn.f32 	%f1, %f29, %f28;
	mul.lo.s32 	%r33, %r6, %r76;
	add.s32 	%r103, %r33, %r4;
	cvt.s64.s32 	%rd17, %r103;
	setp.ge.s32 	%p21, %r5, %r77;
	@%p21 bra 	$L__BB1_43;
	shl.b64 	%rd85, %rd17, 2;
	add.s64 	%rd86, %rd1, %rd85;
	ld.global.nc.f32 	%f87, [%rd86];
	add.s32 	%r104, %r6, 1;
	max.u32 	%r34, %r77, %r104;
	sub.s32 	%r105, %r34, %r6;
	and.b32  	%r35, %r105, 3;
	setp.eq.s32 	%p22, %r35, 0;
	mov.f32 	%f85, 0f00000000;
	mov.u32 	%r130, %r6;
	mov.f32 	%f86, %f85;
	@%p22 bra 	$L__BB1_32;
	shl.b32 	%r106, %r75, 1;
	neg.s32 	%r128, %r106;
	neg.s32 	%r127, %r75;
	add.s32 	%r107, %r33, %r3;
	add.s32 	%r108, %r107, %r2;
	add.s32 	%r126, %r108, %r1;
	neg.s32 	%r125, %r35;
	mov.f32 	%f85, 0f00000000;
	mov.u32 	%r130, %r6;
$L__BB1_29:
	.pragma "nounroll";
	mul.wide.s32 	%rd18, %r126, 4;
	add.s64 	%rd87, %rd1, %rd18;
	ld.global.nc.f32 	%f32, [%rd87];
	sub.f32 	%f33, %f32, %f87;
	fma.rn.f32 	%f87, %f1, %f33, %f87;
	setp.lt.s32 	%p23, %r130, %r7;
	add.s32 	%r127, %r127, 1;
	setp.eq.s32 	%p24, %r127, 0;
	selp.f32 	%f34, %f87, %f86, %p24;
	sub.f32 	%f35, %f87, %f34;
	fma.rn.f32 	%f36, %f1, %f35, %f34;
	selp.f32 	%f86, %f86, %f36, %p23;
	setp.lt.u32 	%p25, %r130, %r8;
	setp.eq.s32 	%p26, %r128, -2;
	selp.f32 	%f37, %f86, %f85, %p26;
	sub.f32 	%f38, %f86, %f37;
	fma.rn.f32 	%f39, %f1, %f38, %f37;
	selp.f32 	%f85, %f85, %f39, %p25;
	setp.lt.s32 	%p27, %r130, %r9;
	@%p27 bra 	$L__BB1_31;
	sub.f32 	%f40, %f87, %f86;
	fma.rn.f32 	%f41, %f40, 0f40400000, %f85;
	add.s64 	%rd88, %rd2, %rd18;
	st.global.f32 	[%rd88], %f41;
$L__BB1_31:
	add.s32 	%r130, %r130, 1;
	add.s32 	%r128, %r128, 1;
	add.s32 	%r126, %r126, %r76;
	add.s32 	%r125, %r125, 1;
	setp.ne.s32 	%p28, %r125, 0;
	@%p28 bra 	$L__BB1_29;
$L__BB1_32:
	sub.s32 	%r109, %r6, %r34;
	setp.gt.u32 	%p29, %r109, -4;
	@%p29 bra 	$L__BB1_43;
	mad.lo.s32 	%r110, %r130, %r76, %r3;
	add.s32 	%r111, %r110, %r2;
	add.s32 	%r131, %r111, %r1;
	add.s32 	%r134, %r131, %r76;
	shl.b32 	%r52, %r76, 2;
	add.s32 	%r112, %r130, 2;
	mad.lo.s32 	%r113, %r76, %r112, %r3;
	add.s32 	%r114, %r113, %r2;
	add.s32 	%r133, %r114, %r1;
	add.s32 	%r115, %r130, 3;
	mad.lo.s32 	%r116, %r76, %r115, %r3;
	add.s32 	%r117, %r116, %r2;
	add.s32 	%r132, %r117, %r1;
	mul.wide.u32 	%rd20, %r76, 4;
$L__BB1_34:
	mul.wide.s32 	%rd89, %r131, 4;
	add.s64 	%rd19, %rd1, %rd89;
	ld.global.nc.f32 	%f42, [%rd19];
	sub.f32 	%f43, %f42, %f87;
	fma.rn.f32 	%f15, %f1, %f43, %f87;
	setp.lt.s32 	%p30, %r130, %r7;
	setp.eq.s32 	%p31, %r130, %r7;
	selp.f32 	%f44, %f15, %f86, %p31;
	sub.f32 	%f45, %f15, %f44;
	fma.rn.f32 	%f46, %f1, %f45, %f44;
	selp.f32 	%f16, %f86, %f46, %p30;
	setp.lt.u32 	%p32, %r130, %r8;
	setp.eq.s32 	%p33, %r130, %r8;
	selp.f32 	%f47, %f16, %f85, %p33;
	sub.f32 	%f48, %f16, %f47;
	fma.rn.f32 	%f49, %f1, %f48, %f47;
	selp.f32 	%f17, %f85, %f49, %p32;
	setp.lt.s32 	%p34, %r130, %r9;
	@%p34 bra 	$L__BB1_36;
	sub.f32 	%f50, %f15, %f16;
	fma.rn.f32 	%f51, %f50, 0f40400000, %f17;
	add.s64 	%rd91, %rd2, %rd89;
	st.global.f32 	[%rd91], %f51;
$L__BB1_36:
	add.s64 	%rd21, %rd19, %rd20;
	ld.global.nc.f32 	%f52, [%rd21];
	sub.f32 	%f53, %f52, %f15;
	fma.rn.f32 	%f18, %f1, %f53, %f15;
	add.s32 	%r61, %r130, 1;
	setp.lt.s32 	%p35, %r61, %r7;
	setp.eq.s32 	%p36, %r61, %r7;
	selp.f32 	%f54, %f18, %f16, %p36;
	sub.f32 	%f55, %f18, %f54;
	fma.rn.f32 	%f56, %f1, %f55, %f54;
	selp.f32 	%f19, %f86, %f56, %p35;
	setp.lt.u32 	%p37, %r61, %r8;
	setp.eq.s32 	%p38, %r61, %r8;
	selp.f32 	%f57, %f19, %f17, %p38;
	sub.f32 	%f58, %f19, %f57;
	fma.rn.f32 	%f59, %f1, %f58, %f57;
	selp.f32 	%f20, %f85, %f59, %p37;
	setp.lt.s32 	%p39, %r61, %r9;
	@%p39 bra 	$L__BB1_38;
	sub.f32 	%f60, %f18, %f19;
	fma.rn.f32 	%f61, %f60, 0f40400000, %f20;
	mul.wide.s32 	%rd92, %r134, 4;
	add.s64 	%rd93, %rd2, %rd92;
	st.global.f32 	[%rd93], %f61;
$L__BB1_38:
	add.s64 	%rd22, %rd21, %rd20;
	ld.global.nc.f32 	%f62, [%rd22];
	sub.f32 	%f63, %f62, %f18;
	fma.rn.f32 	%f21, %f1, %f63, %f18;
	add.s32 	%r62, %r61, 1;
	setp.lt.s32 	%p40, %r62, %r7;
	setp.eq.s32 	%p41, %r62, %r7;
	selp.f32 	%f64, %f21, %f19, %p41;
	sub.f32 	%f65, %f21, %f64;
	fma.rn.f32 	%f66, %f1, %f65, %f64;
	selp.f32 	%f22, %f86, %f66, %p40;
	setp.lt.u32 	%p42, %r62, %r8;
	setp.eq.s32 	%p43, %r62, %r8;
	selp.f32 	%f67, %f22, %f20, %p43;
	sub.f32 	%f68, %f22, %f67;
	fma.rn.f32 	%f69, %f1, %f68, %f67;
	selp.f32 	%f23, %f85, %f69, %p42;
	setp.lt.s32 	%p44, %r62, %r9;
	@%p44 bra 	$L__BB1_40;
	sub.f32 	%f70, %f21, %f22;
	fma.rn.f32 	%f71, %f70, 0f40400000, %f23;
	mul.wide.s32 	%rd94, %r133, 4;
	add.s64 	%rd95, %rd2, %rd94;
	st.global.f32 	[%rd95], %f71;
$L__BB1_40:
	add.s64 	%rd96, %rd22, %rd20;
	ld.global.nc.f32 	%f72, [%rd96];
	sub.f32 	%f73, %f72, %f21;
	fma.rn.f32 	%f87, %f1, %f73, %f21;
	add.s32 	%r63, %r62, 1;
	setp.lt.s32 	%p45, %r63, %r7;
	setp.eq.s32 	%p46, %r63, %r7;
	selp.f32 	%f74, %f87, %f22, %p46;
	sub.f32 	%f75, %f87, %f74;
	fma.rn.f32 	%f76, %f1, %f75, %f74;
	selp.f32 	%f86, %f86, %f76, %p45;
	setp.lt.u32 	%p47, %r63, %r8;
	setp.eq.s32 	%p48, %r63, %r8;
	selp.f32 	%f77, %f86, %f23, %p48;
	sub.f32 	%f78, %f86, %f77;
	fma.rn.f32 	%f79, %f1, %f78, %f77;
	selp.f32 	%f85, %f85, %f79, %p47;
	setp.lt.s32 	%p49, %r63, %r9;
	@%p49 bra 	$L__BB1_42;
	sub.f32 	%f80, %f87, %f86;
	fma.rn.f32 	%f81, %f80, 0f40400000, %f85;
	mul.wide.s32 	%rd97, %r132, 4;
	add.s64 	%rd98, %rd2, %rd97;
	st.global.f32 	[%rd98], %f81;
$L__BB1_42:
	add.s32 	%r134, %r134, %r52;
	add.s32 	%r133, %r133, %r52;
	add.s32 	%r132, %r132, %r52;
	add.s32 	%r131, %r131, %r52;
	add.s32 	%r130, %r63, 1;
	setp.lt.s32 	%p50, %r130, %r77;
	@%p50 bra 	$L__BB1_34;
$L__BB1_43:
	ret;

}


// ===== COMPILED SASS (sm_100) =====

	.target	sm_100

	.elftype	@"ET_EXEC"


//--------------------- .note.nv.tkinfo           --------------------------
	.section	.note.nv.tkinfo,"",@"SHT_NOTE"
	.sectionflags	@"SHF_NOTE_NV_TKINFO"
	.tkinfo
        /*0018*/ 	.word	0x00000002
        /*0030*/ 	.string	""
        /*0030*/ 	.string	"ptxas"
        /*0030*/ 	.string	"Cuda compilation tools, release 13.0, V13.0.88"
        /*0030*/ 	.string	"Build cuda_13.0.r13.0/compiler.36424714_0"
        /*0030*/ 	.string	"-arch sm_100 -m 64 "



//--------------------- .note.nv.cuinfo           --------------------------
	.section	.note.nv.cuinfo,"",@"SHT_NOTE"
	.sectionflags	@"SHF_NOTE_NV_CUINFO"
        /*0018*/ 	.short	0x0002
        /*001a*/ 	.short	0x0064
        /*001c*/ 	.short	0x0082
	.zero		2


//--------------------- .nv.info                  --------------------------
	.section	.nv.info,"",@"SHT_CUDA_INFO"
	.align	4


	//----- nvinfo : EIATTR_REGCOUNT
	.align		4
        /*0000*/ 	.byte	0x04, 0x2f
        /*0002*/ 	.short	(.L_1 - .L_0)
	.align		4
.L_0:
        /*0004*/ 	.word	index@(tema_batch_f32)
        /*0008*/ 	.word	0x00000026


	//----- nvinfo : EIATTR_FRAME_SIZE
	.align		4
.L_1:
        /*000c*/ 	.byte	0x04, 0x11
        /*000e*/ 	.short	(.L_3 - .L_2)
	.align		4
.L_2:
        /*0010*/ 	.word	index@($__internal_1_$__cuda_sm3x_div_rn_noftz_f32_slowpath)
        /*0014*/ 	.word	0x00000000


	//----- nvinfo : EIATTR_FRAME_SIZE
	.align		4
.L_3:
        /*0018*/ 	.byte	0x04, 0x11
        /*001a*/ 	.short	(.L_5 - .L_4)
	.align		4
.L_4:
        /*001c*/ 	.word	index@(tema_batch_f32)
        /*0020*/ 	.word	0x00000000


	//----- nvinfo : EIATTR_REGCOUNT
	.align		4
.L_5:
        /*0024*/ 	.byte	0x04, 0x2f
        /*0026*/ 	.short	(.L_7 - .L_6)
	.align		4
.L_6:
        /*0028*/ 	.word	index@(tema_multi_series_one_param_f32)
        /*002c*/ 	.word	0x00000030


	//----- nvinfo : EIATTR_FRAME_SIZE
	.align		4
.L_7:
        /*0030*/ 	.byte	0x04, 0x11
        /*0032*/ 	.short	(.L_9 - .L_8)
	.align		4
.L_8:
        /*0034*/ 	.word	index@($__internal_0_$__cuda_sm3x_div_rn_noftz_f32_slowpath)
        /*0038*/ 	.word	0x00000000


	//----- nvinfo : EIATTR_FRAME_SIZE
	.align		4
.L_9:
        /*003c*/ 	.byte	0x04, 0x11
        /*003e*/ 	.short	(.L_11 - .L_10)
	.align		4
.L_10:
        /*0040*/ 	.word	index@(tema_multi_series_one_param_f32)
        /*0044*/ 	.word	0x00000000


	//----- nvinfo : EIATTR_MIN_STACK_SIZE
	.align		4
.L_11:
        /*0048*/ 	.byte	0x04, 0x12
        /*004a*/ 	.short	(.L_13 - .L_12)
	.align		4
.L_12:
        /*004c*/ 	.word	index@(tema_multi_series_one_param_f32)
        /*0050*/ 	.word	0x00000000


	//----- nvinfo : EIATTR_MIN_STACK_SIZE
	.align		4
.L_13:
        /*0054*/ 	.byte	0x04, 0x12
        /*0056*/ 	.short	(.L_15 - .L_14)
	.align		4
.L_14:
        /*0058*/ 	.word	index@(tema_batch_f32)
        /*005c*/ 	.word	0x00000000
.L_15:


//--------------------- .nv.compat                --------------------------
	.section	.nv.compat,"",@"SHT_CUDA_COMPAT_INFO"
	.align	4
        /*0000*/ 	.byte	0x02, 0x09, 0x00, 0x00, 0x02, 0x02, 0x01, 0x00, 0x02, 0x05, 0x05, 0x00, 0x03, 0x07, 0x01, 0x01
        /*0010*/ 	.byte	0x02, 0x03, 0x00, 0x00, 0x02, 0x06, 0x01, 0x00, 0x04, 0x0b, 0x08, 0x00, 0x01, 0x00, 0x00, 0x00
        /*0020*/ 	.byte	0x00, 0x00, 0x00, 0x00


//--------------------- .nv.info.tema_multi_series_one_param_f32 --------------------------
	.section	.nv.info.tema_multi_series_one_param_f32,"",@"SHT_CUDA_INFO"
	.sectionflags	@""
	.align	4


	//----- nvinfo : EIATTR_CUDA_API_VERSION
	.align		4
        /*0000*/ 	.byte	0x04, 0x37
        /*0002*/ 	.short	(.L_17 - .L_16)
.L_16:
        /*0004*/ 	.word	0x00000082


	//----- nvinfo : EIATTR_KPARAM_INFO
	.align		4
.L_17:
        /*0008*/ 	.byte	0x04, 0x17
        /*000a*/ 	.short	(.L_19 - .L_18)
.L_18:
        /*000c*/ 	.word	0x00000000
        /*0010*/ 	.short	0x0005
        /*0012*/ 	.short	0x0020
        /*0014*/ 	.byte	0x00, 0xf5, 0x21, 0x00


	//----- nvinfo : EIATTR_KPARAM_INFO
	.align		4
.L_19:
        /*0018*/ 	.byte	0x04, 0x17
        /*001a*/ 	.short	(.L_21 - .L_20)
.L_20:
        /*001c*/ 	.word	0x00000000
        /*0020*/ 	.short	0x0004
        /*0022*/ 	.short	0x0018
        /*0024*/ 	.byte	0x00, 0xf5, 0x21, 0x00


	//----- nvinfo : EIATTR_KPARAM_INFO
	.align		4
.L_21:
        /*0028*/ 	.byte	0x04, 0x17
        /*002a*/ 	.short	(.L_23 - .L_22)
.L_22:
        /*002c*/ 	.word	0x00000000
        /*0030*/ 	.short	0x0003
        /*0032*/ 	.short	0x0010
        /*0034*/ 	.byte	0x00, 0xf0, 0x11, 0x00


	//----- nvinfo : EIATTR_KPARAM_INFO
	.align		4
.L_23:
        /*0038*/ 	.byte	0x04, 0x17
        /*003a*/ 	.short	(.L_25 - .L_24)
.L_24:
        /*003c*/ 	.word	0x00000000
        /*0040*/ 	.short	0x0002
        /*0042*/ 	.short	0x000c
        /*0044*/ 	.byte	0x00, 0xf0, 0x11, 0x00


	//----- nvinfo : EIATTR_KPARAM_INFO
	.align		4
.L_25:
        /*0048*/ 	.byte	0x04, 0x17
        /*004a*/ 	.short	(.L_27 - .L_26)
.L_26:
        /*004c*/ 	.word	0x00000000
        /*0050*/ 	.short	0x0001
        /*0052*/ 	.short	0x0008
        /*0054*/ 	.byte	0x00, 0xf0, 0x11, 0x00


	//----- nvinfo : EIATTR_KPARAM_INFO
	.align		4
.L_27:
        /*0058*/ 	.byte	0x04, 0x17
        /*005a*/ 	.short	(.L_29 - .L_28)
.L_28:
        /*005c*/ 	.word	0x00000000
        /*0060*/ 	.short	0x0000
        /*0062*/ 	.short	0x0000
        /*0064*/ 	.byte	0x00, 0xf5, 0x21, 0x00


	//----- nvinfo : EIATTR_SPARSE_MMA_MASK
	.align		4
.L_29:
        /*0068*/ 	.byte	0x03, 0x50
        /*006a*/ 	.short	0x0000


	//----- nvinfo : EIATTR_MAXREG_COUNT
	.align		4
        /*006c*/ 	.byte	0x03, 0x1b
        /*006e*/ 	.short	0x00ff


	//----- nvinfo : EIATTR_MERCURY_ISA_VERSION
	.align		4
        /*0070*/ 	.byte	0x03, 0x5f
        /*0072*/ 	.short	0x0101


	//----- nvinfo : EIATTR_VRC_CTA_INIT_COUNT
	.align		4
        /*0074*/ 	.byte	0x02, 0x4a
	.zero		1
	.zero		1


	//----- nvinfo : EIATTR_EXIT_INSTR_OFFSETS
	.align		4
        /*0078*/ 	.byte	0x04, 0x1c
        /*007a*/ 	.short	(.L_31 - .L_30)


	//   ....[0]....
.L_30:
        /*007c*/ 	.word	0x00000050


	//   ....[1]....
        /*0080*/ 	.word	0x000000c0


	//   ....[2]....
        /*0084*/ 	.word	0x000003f0


	//   ....[3]....
        /*0088*/ 	.word	0x00000500


	//   ....[4]....
        /*008c*/ 	.word	0x000005d0


	//   ....[5]....
        /*0090*/ 	.word	0x00000630


	//   ....[6]....
        /*0094*/ 	.word	0x00000c60


	//   ....[7]....
        /*0098*/ 	.word	0x00001000


	//   ....[8]....
        /*009c*/ 	.word	0x000016d0


	//----- nvinfo : EIATTR_MAX_THREADS
	.align		4
.L_31:
        /*00a0*/ 	.byte	0x04, 0x05
        /*00a2*/ 	.short	(.L_33 - .L_32)
.L_32:
        /*00a4*/ 	.word	0x00000080
        /*00a8*/ 	.word	0x00000001
        /*00ac*/ 	.word	0x00000001


	//----- nvinfo : EIATTR_CRS_STACK_SIZE
	.align		4
.L_33:
        /*00b0*/ 	.byte	0x04, 0x1e
        /*00b2*/ 	.short	(.L_35 - .L_34)
.L_34:
        /*00b4*/ 	.word	0x00000000


	//----- nvinfo : EIATTR_CBANK_PARAM_SIZE
	.align		4
.L_35:
        /*00b8*/ 	.byte	0x03, 0x19
        /*00ba*/ 	.short	0x0028


	//----- nvinfo : EIATTR_PARAM_CBANK
	.align		4
        /*00bc*/ 	.byte	0x04, 0x0a
        /*00be*/ 	.short	(.L_37 - .L_36)
	.align		4
.L_36:
        /*00c0*/ 	.word	index@(.nv.constant0.tema_multi_series_one_param_f32)
        /*00c4*/ 	.short	0x0380
        /*00c6*/ 	.short	0x0028


	//----- nvinfo : EIATTR_SW_WAR
	.align		4
.L_37:
        /*00c8*/ 	.byte	0x04, 0x36
        /*00ca*/ 	.short	(.L_39 - .L_38)
.L_38:
        /*00cc*/ 	.word	0x00000008
.L_39:


//--------------------- .nv.info.tema_batch_f32   --------------------------
	.section	.nv.info.tema_batch_f32,"",@"SHT_CUDA_INFO"
	.sectionflags	@""
	.align	4


	//----- nvinfo : EIATTR_CUDA_API_VERSION
	.align		4
        /*0000*/ 	.byte	0x04, 0x37
        /*0002*/ 	.short	(.L_41 - .L_40)
.L_40:
        /*0004*/ 	.word	0x00000082


	//----- nvinfo : EIATTR_KPARAM_INFO
	.align		4
.L_41:
        /*0008*/ 	.byte	0x04, 0x17
        /*000a*/ 	.short	(.L_43 - .L_42)
.L_42:
        /*000c*/ 	.word	0x00000000
        /*0010*/ 	.short	0x0005
        /*0012*/ 	.short	0x0020
        /*0014*/ 	.byte	0x00, 0xf5, 0x21, 0x00


	//----- nvinfo : EIATTR_KPARAM_INFO
	.align		4
.L_43:
        /*0018*/ 	.byte	0x04, 0x17
        /*001a*/ 	.short	(.L_45 - .L_44)
.L_44:
        /*001c*/ 	.word	0x00000000
        /*0020*/ 	.short	0x0004
        /*0022*/ 	.short	0x0018
        /*0024*/ 	.byte	0x00, 0xf0, 0x11, 0x00


	//----- nvinfo : EIATTR_KPARAM_INFO
	.align		4
.L_45:
        /*0028*/ 	.byte	0x04, 0x17
        /*002a*/ 	.short	(.L_47 - .L_46)
.L_46:
        /*002c*/ 	.word	0x00000000
        /*0030*/ 	.short	0x0003
        /*0032*/ 	.short	0x0014
        /*0034*/ 	.byte	0x00, 0xf0, 0x11, 0x00


	//----- nvinfo : EIATTR_KPARAM_INFO
	.align		4
.L_47:
        /*0038*/ 	.byte	0x04, 0x17
        /*003a*/ 	.short	(.L_49 - .L_48)
.L_48:
        /*003c*/ 	.word	0x00000000
        /*0040*/ 	.short	0x0002
        /*0042*/ 	.short	0x0010
        /*0044*/ 	.byte	0x00, 0xf0, 0x11, 0x00


	//----- nvinfo : EIATTR_KPARAM_INFO
	.align		4
.L_49:
        /*0048*/ 	.byte	0x04, 0x17
        /*004a*/ 	.short	(.L_51 - .L_50)
.L_50:
        /*004c*/ 	.word	0x00000000
        /*0050*/ 	.short	0x0001
        /*0052*/ 	.short	0x0008
        /*0054*/ 	.byte	0x00, 0xf5, 0x21, 0x00


	//----- nvinfo : EIATTR_KPARAM_INFO
	.align		4
.L_51:
        /*0058*/ 	.byte	0x04, 0x17
        /*005a*/ 	.short	(.L_53 - .L_52)
.L_52:
        /*005c*/ 	.word	0x00000000
        /*0060*/ 	.short	0x0000
        /*0062*/ 	.short	0x0000
        /*0064*/ 	.byte	0x00, 0xf5, 0x21, 0x00


	//----- nvinfo : EIATTR_SPARSE_MMA_MASK
	.align		4
.L_53:
        /*0068*/ 	.byte	0x03, 0x50
        /*006a*/ 	.short	0x0000


	//----- nvinfo : EIATTR_MAXREG_COUNT
	.align		4
        /*006c*/ 	.byte	0x03, 0x1b
        /*006e*/ 	.short	0x00ff


	//----- nvinfo : EIATTR_MERCURY_ISA_VERSION
	.align		4
        /*0070*/ 	.byte	0x03, 0x5f
        /*0072*/ 	.short	0x0101


	//----- nvinfo : EIATTR_COOP_GROUP_MASK_REGIDS
	.align		4
        /*0074*/ 	.byte	0x04, 0x29
        /*0076*/ 	.short	(.L_55 - .L_54)


	//   ....[0]....
.L_54:
        /*0078*/ 	.word	0x05000008


	//   ....[1]....
        /*007c*/ 	.word	0x05000014


	//   ....[2]....
        /*0080*/ 	.word	0x05000008


	//   ....[3]....
        /*0084*/ 	.word	0x05000015


	//   ....[4]....
        /*0088*/ 	.word	0x05000019


	//   ....[5]....
        /*008c*/ 	.word	0x0500001f


	//----- nvinfo : EIATTR_COOP_GROUP_INSTR_OFFSETS
	.align		4
.L_55:
        /*0090*/ 	.byte	0x04, 0x28
        /*0092*/ 	.short	(.L_57 - .L_56)


	//   ....[0]....
.L_56:
        /*0094*/ 	.word	0x00000bc0


	//   ....[1]....
        /*0098*/ 	.word	0x00000d10


	//   ....[2]....
        /*009c*/ 	.word	0x00000ff0


	//   ....[3]....
        /*00a0*/ 	.word	0x00001000


	//   ....[4]....
        /*00a4*/ 	.word	0x00001030


	//   ....[5]....
        /*00a8*/ 	.word	0x000010e0


	//----- nvinfo : EIATTR_VRC_CTA_INIT_COUNT
	.align		4
.L_57:
        /*00ac*/ 	.byte	0x02, 0x4a
	.zero		1
	.zero		1


	//----- nvinfo : EIATTR_EXIT_INSTR_OFFSETS
	.align		4
        /*00b0*/ 	.byte	0x04, 0x1c
        /*00b2*/ 	.short	(.L_59 - .L_58)


	//   ....[0]....
.L_58:
        /*00b4*/ 	.word	0x00000040


	//   ....[1]....
        /*00b8*/ 	.word	0x000000c0


	//   ....[2]....
        /*00bc*/ 	.word	0x00000120


	//   ....[3]....
        /*00c0*/ 	.word	0x00000350


	//   ....[4]....
        /*00c4*/ 	.word	0x00000430


	//   ....[5]....
        /*00c8*/ 	.word	0x000004f0


	//   ....[6]....
        /*00cc*/ 	.word	0x00000550


	//   ....[7]....
        /*00d0*/ 	.word	0x00000e40


	//   ....[8]....
        /*00d4*/ 	.word	0x000014d0


	//----- nvinfo : EIATTR_MAX_THREADS
	.align		4
.L_59:
        /*00d8*/ 	.byte	0x04, 0x05
        /*00da*/ 	.short	(.L_61 - .L_60)
.L_60:
        /*00dc*/ 	.word	0x00000080
        /*00e0*/ 	.word	0x00000001
        /*00e4*/ 	.word	0x00000001


	//----- nvinfo : EIATTR_CRS_STACK_SIZE
	.align		4
.L_61:
        /*00e8*/ 	.byte	0x04, 0x1e
        /*00ea*/ 	.short	(.L_63 - .L_62)
.L_62:
        /*00ec*/ 	.word	0x00000000


	//----- nvinfo : EIATTR_CBANK_PARAM_SIZE
	.align		4
.L_63:
        /*00f0*/ 	.byte	0x03, 0x19
        /*00f2*/ 	.short	0x0028


	//----- nvinfo : EIATTR_PARAM_CBANK
	.align		4
        /*00f4*/ 	.byte	0x04, 0x0a
        /*00f6*/ 	.short	(.L_65 - .L_64)
	.align		4
.L_64:
        /*00f8*/ 	.word	index@(.nv.constant0.tema_batch_f32)
        /*00fc*/ 	.short	0x0380
        /*00fe*/ 	.short	0x0028


	//----- nvinfo : EIATTR_SW_WAR
	.align		4
.L_65:
        /*0100*/ 	.byte	0x04, 0x36
        /*0102*/ 	.short	(.L_67 - .L_66)
.L_66:
        /*0104*/ 	.word	0x00000008
.L_67:


//--------------------- .nv.callgraph             --------------------------
	.section	.nv.callgraph,"",@"SHT_CUDA_CALLGRAPH"
	.align	4
	.sectionentsize	8
	.align		4
        /*0000*/ 	.word	0x00000000
	.align		4
        /*0004*/ 	.word	0xffffffff
	.align		4
        /*0008*/ 	.word	0x00000000
	.align		4
        /*000c*/ 	.word	0xfffffffe
	.align		4
        /*0010*/ 	.word	0x00000000
	.align		4
        /*0014*/ 	.word	0xfffffffd
	.align		4
        /*0018*/ 	.word	0x00000000
	.align		4
        /*001c*/ 	.word	0xfffffffc


//--------------------- .text.tema_multi_series_one_param_f32 --------------------------
	.section	.text.tema_multi_series_one_param_f32,"ax",@progbits
	.align	128
        .global         tema_multi_series_one_param_f32
        .type           tema_multi_series_one_param_f32,@function
        .size           tema_multi_series_one_param_f32,(.L_x_56 - tema_multi_series_one_param_f32)
        .other          tema_multi_series_one_param_f32,@"STO_CUDA_ENTRY STV_DEFAULT"
tema_multi_series_one_param_f32:
.text.tema_multi_series_one_param_f32:
[----:B------:R-:W-:Y:S08]  /*0000*/  LDC R1, c[0x0][0x37c] ;  /* 0x0000df00ff017b82 */ /* 0x000ff00000000800 */
[----:B------:R-:W0:Y:S08]  /*0010*/  LDC R12, c[0x0][0x390] ;  /* 0x0000e400ff0c7b82 */ /* 0x000e300000000800 */
[----:B------:R-:W0:Y:S02]  /*0020*/  LDC.64 R10, c[0x0][0x388] ;  /* 0x0000e200ff0a7b82 */ /* 0x000e240000000a00 */
[----:B0-----:R-:W-:-:S04]  /*0030*/  VIMNMX3 R0, R10, R12, R11, PT ;  /* 0x0000000c0a00720f */ /* 0x001fc8000380010b */
[----:B------:R-:W-:-:S13]  /*0040*/  ISETP.GE.AND P0, PT, R0, 0x1, PT ;  /* 0x000000010000780c */ /* 0x000fda0003f06270 */
[----:B------:R-:W-:Y:S05]  /*0050*/  @!P0 EXIT ;  /* 0x000000000000894d */ /* 0x000fea0003800000 */
[----:B------:R-:W0:Y:S01]  /*0060*/  S2R R0, SR_CTAID.X ;  /* 0x0000000000007919 */ /* 0x000e220000002500 */
[----:B------:R-:W1:Y:S01]  /*0070*/  S2R R13, SR_TID.X ;  /* 0x00000000000d7919 */ /* 0x000e620000002100 */
[----:B0-----:R-:W-:-:S05]  /*0080*/  IMAD.SHL.U32 R0, R0, 0x80, RZ ;  /* 0x0000008000007824 */ /* 0x001fca00078e00ff */
[----:B-1----:R-:W-:-:S04]  /*0090*/  LOP3.LUT R2, R0, 0x60, R13, 0xf8, !PT ;  /* 0x0000006000027812 */ /* 0x002fc800078ef80d */
[----:B------:R-:W-:-:S04]  /*00a0*/  LOP3.LUT R2, R2, 0x1f, R13, 0xf8, !PT ;  /* 0x0000001f02027812 */ /* 0x000fc800078ef80d */
[----:B------:R-:W-:-:S13]  /*00b0*/  ISETP.GE.AND P0, PT, R2, R11, PT ;  /* 0x0000000b0200720c */ /* 0x000fda0003f06270 */
[----:B------:R-:W-:Y:S05]  /*00c0*/  @P0 EXIT ;  /* 0x000000000000094d */ /* 0x000fea0003800000 */
[----:B------:R-:W0:Y:S01]  /*00d0*/  LDC.64 R14, c[0x0][0x398] ;  /* 0x0000e600ff0e7b82 */ /* 0x000e220000000a00 */
[----:B------:R-:W1:Y:S01]  /*00e0*/  LDCU.64 UR6, c[0x0][0x358] ;  /* 0x00006b00ff0677ac */ /* 0x000e620008000a00 */
[----:B0-----:R-:W-:-:S05]  /*00f0*/  IMAD.WIDE R14, R2, 0x4, R14 ;  /* 0x00000004020e7825 */ /* 0x001fca00078e020e */
[----:B-1----:R-:W2:Y:S01]  /*0100*/  LDG.E.CONSTANT R3, desc[UR6][R14.64] ;  /* 0x000000060e037981 */ /* 0x002ea2000c1e9900 */
[----:B------:R-:W-:Y:S01]  /*0110*/  VIADD R9, R10, 0xffffffff ;  /* 0xffffffff0a097836 */ /* 0x000fe20000000000 */
[C---:B------:R-:W-:Y:S02]  /*0120*/  LOP3.LUT R7, R13.reuse, 0x1f, RZ, 0xc0, !PT ;  /* 0x0000001f0d077812 */ /* 0x040fe400078ec0ff */
[----:B------:R-:W-:Y:S02]  /*0130*/  LOP3.LUT R8, R13, 0x60, RZ, 0xc0, !PT ;  /* 0x000000600d087812 */ /* 0x000fe400078ec0ff */
[----:B--2---:R-:W-:-:S04]  /*0140*/  VIMNMX R5, PT, PT, RZ, R3, !PT ;  /* 0x00000003ff057248 */ /* 0x004fc80007fe0100 */
[C---:B------:R-:W-:Y:S02]  /*0150*/  ISETP.GE.U32.AND P0, PT, R5.reuse, R12, PT ;  /* 0x0000000c0500720c */ /* 0x040fe40003f06070 */
[----:B------:R-:W-:-:S05]  /*0160*/  IADD3 R4, PT, PT, R5, R9, RZ ;  /* 0x0000000905047210 */ /* 0x000fca0007ffe0ff */
[----:B------:R-:W-:-:S04]  /*0170*/  IMAD.IADD R6, R9, 0x1, R4 ;  /* 0x0000000109067824 */ /* 0x000fc800078e0204 */
[----:B------:R-:W-:Y:S02]  /*0180*/  IMAD.IADD R9, R9, 0x1, R6 ;  /* 0x0000000109097824 */ /* 0x000fe400078e0206 */
[----:B------:R-:W-:Y:S05]  /*0190*/  @!P0 BRA `(.L_x_0) ;  /* 0x0000000400288947 */ /* 0x000fea0003800000 */
[C---:B------:R-:W-:Y:S01]  /*01a0*/  ISETP.GE.U32.AND P0, PT, R12.reuse, 0x8, PT ;  /* 0x000000080c00780c */ /* 0x040fe20003f06070 */
[----:B------:R-:W-:Y:S01]  /*01b0*/  HFMA2 R0, -RZ, RZ, 0, 0 ;  /* 0x00000000ff007431 */ /* 0x000fe200000001ff */
[----:B------:R-:W-:-:S04]  /*01c0*/  LOP3.LUT R10, R12, 0x7, RZ, 0xc0, !PT ;  /* 0x000000070c0a7812 */ /* 0x000fc800078ec0ff */
[----:B------:R-:W-:-:S07]  /*01d0*/  ISETP.NE.AND P1, PT, R10, RZ, PT ;  /* 0x000000ff0a00720c */ /* 0x000fce0003f25270 */
[----:B------:R-:W-:Y:S06]  /*01e0*/  @!P0 BRA `(.L_x_1) ;  /* 0x0000000000808947 */ /* 0x000fec0003800000 */
[----:B------:R-:W0:Y:S01]  /*01f0*/  LDC.64 R4, c[0x0][0x3a0] ;  /* 0x0000e800ff047b82 */ /* 0x000e220000000a00 */
[----:B------:R-:W-:Y:S01]  /*0200*/  LOP3.LUT R0, R12, 0x7ffffff8, RZ, 0xc0, !PT ;  /* 0x7ffffff80c007812 */ /* 0x000fe200078ec0ff */
[----:B------:R-:W-:Y:S01]  /*0210*/  IMAD.MOV.U32 R13, RZ, RZ, R2 ;  /* 0x000000ffff0d7224 */ /* 0x000fe200078e0002 */
[----:B------:R-:W-:-:S03]  /*0220*/  MOV R41, 0x7fc00000 ;  /* 0x7fc0000000297802 */ /* 0x000fc60000000f00 */
[----:B------:R-:W-:Y:S02]  /*0230*/  IMAD.MOV R3, RZ, RZ, -R0 ;  /* 0x000000ffff037224 */ /* 0x000fe400078e0a00 */
[----:B0-----:R-:W-:-:S04]  /*0240*/  IMAD.WIDE.U32 R6, R11, 0x4, R4 ;  /* 0x000000040b067825 */ /* 0x001fc800078e0004 */
[----:B------:R-:W-:-:S04]  /*0250*/  IMAD.WIDE.U32 R8, R11, 0x8, R4 ;  /* 0x000000080b087825 */ /* 0x000fc800078e0004 */
[----:B------:R-:W-:-:S04]  /*0260*/  IMAD.WIDE.U32 R14, R11, 0xc, R4 ;  /* 0x0000000c0b0e7825 */ /* 0x000fc800078e0004 */
[----:B------:R-:W-:-:S04]  /*0270*/  IMAD.WIDE.U32 R16, R11, 0x10, R4 ;  /* 0x000000100b107825 */ /* 0x000fc800078e0004 */
[----:B------:R-:W-:-:S04]  /*0280*/  IMAD.WIDE.U32 R18, R11, 0x14, R4 ;  /* 0x000000140b127825 */ /* 0x000fc800078e0004 */
[----:B------:R-:W-:-:S04]  /*0290*/  IMAD.WIDE.U32 R20, R11, 0x18, R4 ;  /* 0x000000180b147825 */ /* 0x000fc800078e0004 */
[----:B------:R-:W-:-:S07]  /*02a0*/  IMAD.WIDE.U32 R22, R11, 0x1c, R4 ;  /* 0x0000001c0b167825 */ /* 0x000fce00078e0004 */
.L_x_2:
[----:B0-----:R-:W-:Y:S01]  /*02b0*/  IMAD.WIDE R38, R13, 0x4, R4 ;  /* 0x000000040d267825 */ /* 0x001fe200078e0204 */
[----:B------:R-:W-:-:S03]  /*02c0*/  IADD3 R3, PT, PT, R3, 0x8, RZ ;  /* 0x0000000803037810 */ /* 0x000fc60007ffe0ff */
[----:B------:R-:W-:Y:S01]  /*02d0*/  IMAD.WIDE R26, R13, 0x4, R6 ;  /* 0x000000040d1a7825 */ /* 0x000fe200078e0206 */
[----:B------:R0:W-:Y:S01]  /*02e0*/  STG.E desc[UR6][R38.64], R41 ;  /* 0x0000002926007986 */ /* 0x0001e2000c101906 */
[----:B------:R-:W-:Y:S02]  /*02f0*/  ISETP.NE.AND P0, PT, R3, RZ, PT ;  /* 0x000000ff0300720c */ /* 0x000fe40003f05270 */
[C---:B------:R-:W-:Y:S01]  /*0300*/  IMAD.WIDE R28, R13.reuse, 0x4, R8 ;  /* 0x000000040d1c7825 */ /* 0x040fe200078e0208 */
[----:B------:R0:W-:Y:S03]  /*0310*/  STG.E desc[UR6][R26.64], R41 ;  /* 0x000000291a007986 */ /* 0x0001e6000c101906 */
        /* <DEDUP_REMOVED lines=8> */
[----:B------:R-:W-:Y:S01]  /*03a0*/  IMAD.WIDE R36, R13, 0x4, R22 ;  /* 0x000000040d247825 */ /* 0x000fe200078e0216 */
[----:B------:R0:W-:Y:S03]  /*03b0*/  STG.E desc[UR6][R34.64], R41 ;  /* 0x0000002922007986 */ /* 0x0001e6000c101906 */
[----:B------:R-:W-:Y:S01]  /*03c0*/  IMAD R13, R11, 0x8, R13 ;  /* 0x000000080b0d7824 */ /* 0x000fe200078e020d */
[----:B------:R0:W-:Y:S01]  /*03d0*/  STG.E desc[UR6][R36.64], R41 ;  /* 0x0000002924007986 */ /* 0x0001e2000c101906 */
[----:B------:R-:W-:Y:S05]  /*03e0*/  @P0 BRA `(.L_x_2) ;  /* 0xfffffffc00b00947 */ /* 0x000fea000383ffff */
.L_x_1:
[----:B------:R-:W-:Y:S05]  /*03f0*/  @!P1 EXIT ;  /* 0x000000000000994d */ /* 0x000fea0003800000 */
[----:B------:R-:W-:Y:S02]  /*0400*/  ISETP.GE.U32.AND P0, PT, R10, 0x4, PT ;  /* 0x000000040a00780c */ /* 0x000fe40003f06070 */
[----:B------:R-:W-:-:S04]  /*0410*/  LOP3.LUT R13, R12, 0x3, RZ, 0xc0, !PT ;  /* 0x000000030c0d7812 */ /* 0x000fc800078ec0ff */
[----:B------:R-:W-:-:S07]  /*0420*/  ISETP.NE.AND P1, PT, R13, RZ, PT ;  /* 0x000000ff0d00720c */ /* 0x000fce0003f25270 */
[----:B------:R-:W-:Y:S06]  /*0430*/  @!P0 BRA `(.L_x_3) ;  /* 0x0000000000308947 */ /* 0x000fec0003800000 */
[----:B------:R-:W1:Y:S01]  /*0440*/  LDC.64 R4, c[0x0][0x3a0] ;  /* 0x0000e800ff047b82 */ /* 0x000e620000000a00 */
[C---:B------:R-:W-:Y:S02]  /*0450*/  IMAD R3, R0.reuse, R11, R2 ;  /* 0x0000000b00037224 */ /* 0x040fe400078e0202 */
[----:B------:R-:W-:Y:S02]  /*0460*/  VIADD R0, R0, 0x4 ;  /* 0x0000000400007836 */ /* 0x000fe40000000000 */
[----:B-1----:R-:W-:Y:S01]  /*0470*/  IMAD.WIDE R4, R3, 0x4, R4 ;  /* 0x0000000403047825 */ /* 0x002fe200078e0204 */
[----:B------:R-:W-:-:S03]  /*0480*/  MOV R3, 0x7fc00000 ;  /* 0x7fc0000000037802 */ /* 0x000fc60000000f00 */
[C---:B------:R-:W-:Y:S02]  /*0490*/  IMAD.WIDE.U32 R6, R11.reuse, 0x4, R4 ;  /* 0x000000040b067825 */ /* 0x040fe400078e0004 */
[----:B------:R1:W-:Y:S04]  /*04a0*/  STG.E desc[UR6][R4.64], R3 ;  /* 0x0000000304007986 */ /* 0x0003e8000c101906 */
[----:B------:R1:W-:Y:S01]  /*04b0*/  STG.E desc[UR6][R6.64], R3 ;  /* 0x0000000306007986 */ /* 0x0003e2000c101906 */
[----:B------:R-:W-:-:S05]  /*04c0*/  IMAD.WIDE.U32 R8, R11, 0x4, R6 ;  /* 0x000000040b087825 */ /* 0x000fca00078e0006 */
[----:B------:R1:W-:Y:S01]  /*04d0*/  STG.E desc[UR6][R8.64], R3 ;  /* 0x0000000308007986 */ /* 0x0003e2000c101906 */
[----:B------:R-:W-:-:S05]  /*04e0*/  IMAD.WIDE.U32 R14, R11, 0x4, R8 ;  /* 0x000000040b0e7825 */ /* 0x000fca00078e0008 */
[----:B------:R1:W-:Y:S02]  /*04f0*/  STG.E desc[UR6][R14.64], R3 ;  /* 0x000000030e007986 */ /* 0x0003e4000c101906 */
.L_x_3:
[----:B------:R-:W-:Y:S05]  /*0500*/  @!P1 EXIT ;  /* 0x000000000000994d */ /* 0x000fea0003800000 */
[----:B------:R-:W-:Y:S02]  /*0510*/  ISETP.NE.AND P0, PT, R13, 0x1, PT ;  /* 0x000000010d00780c */ /* 0x000fe40003f05270 */
[----:B------:R-:W-:-:S04]  /*0520*/  LOP3.LUT R12, R12, 0x1, RZ, 0xc0, !PT ;  /* 0x000000010c0c7812 */ /* 0x000fc800078ec0ff */
[----:B------:R-:W-:-:S07]  /*0530*/  ISETP.NE.U32.AND P1, PT, R12, 0x1, PT ;  /* 0x000000010c00780c */ /* 0x000fce0003f25070 */
[----:B------:R-:W-:Y:S06]  /*0540*/  @!P0 BRA `(.L_x_4) ;  /* 0x0000000000208947 */ /* 0x000fec0003800000 */
[----:B-1----:R-:W1:Y:S01]  /*0550*/  LDC.64 R4, c[0x0][0x3a0] ;  /* 0x0000e800ff047b82 */ /* 0x002e620000000a00 */
[C---:B------:R-:W-:Y:S02]  /*0560*/  IMAD R3, R0.reuse, R11, R2 ;  /* 0x0000000b00037224 */ /* 0x040fe400078e0202 */
[----:B------:R-:W-:Y:S02]  /*0570*/  VIADD R0, R0, 0x2 ;  /* 0x0000000200007836 */ /* 0x000fe40000000000 */
[----:B-1----:R-:W-:Y:S01]  /*0580*/  IMAD.WIDE R4, R3, 0x4, R4 ;  /* 0x0000000403047825 */ /* 0x002fe200078e0204 */
[----:B------:R-:W-:-:S03]  /*0590*/  MOV R3, 0x7fc00000 ;  /* 0x7fc0000000037802 */ /* 0x000fc60000000f00 */
[----:B------:R-:W-:Y:S02]  /*05a0*/  IMAD.WIDE.U32 R6, R11, 0x4, R4 ;  /* 0x000000040b067825 */ /* 0x000fe400078e0004 */
[----:B------:R2:W-:Y:S04]  /*05b0*/  STG.E desc[UR6][R4.64], R3 ;  /* 0x0000000304007986 */ /* 0x0005e8000c101906 */
[----:B------:R2:W-:Y:S02]  /*05c0*/  STG.E desc[UR6][R6.64], R3 ;  /* 0x0000000306007986 */ /* 0x0005e4000c101906 */
.L_x_4:
[----:B------:R-:W-:Y:S05]  /*05d0*/  @P1 EXIT ;  /* 0x000000000000194d */ /* 0x000fea0003800000 */
[----:B-12---:R-:W1:Y:S01]  /*05e0*/  LDC.64 R4, c[0x0][0x3a0] ;  /* 0x0000e800ff047b82 */ /* 0x006e620000000a00 */
[----:B------:R-:W-:Y:S01]  /*05f0*/  IMAD R3, R0, R11, R2 ;  /* 0x0000000b00037224 */ /* 0x000fe200078e0202 */
[----:B------:R-:W-:-:S03]  /*0600*/  MOV R7, 0x7fc00000 ;  /* 0x7fc0000000077802 */ /* 0x000fc60000000f00 */
[----:B-1----:R-:W-:-:S05]  /*0610*/  IMAD.WIDE R2, R3, 0x4, R4 ;  /* 0x0000000403027825 */ /* 0x002fca00078e0204 */
[----:B------:R-:W-:Y:S01]  /*0620*/  STG.E desc[UR6][R2.64], R7 ;  /* 0x0000000702007986 */ /* 0x000fe2000c101906 */
[----:B------:R-:W-:Y:S05]  /*0630*/  EXIT ;  /* 0x000000000000794d */ /* 0x000fea0003800000 */
.L_x_0:
[----:B------:R-:W-:Y:S01]  /*0640*/  ISETP.GE.AND P0, PT, R9, 0x1, PT ;  /* 0x000000010900780c */ /* 0x000fe20003f06270 */
[----:B------:R-:W-:-:S12]  /*0650*/  BSSY.RECONVERGENT B0, `(.L_x_5) ;  /* 0x000004f000007945 */ /* 0x000fd80003800200 */
[----:B------:R-:W-:Y:S05]  /*0660*/  @!P0 BRA `(.L_x_6) ;  /* 0x0000000400348947 */ /* 0x000fea0003800000 */
[----:B------:R-:W-:Y:S01]  /*0670*/  VIMNMX R12, PT, PT, R9, R12, PT ;  /* 0x0000000c090c7248 */ /* 0x000fe20003fe0100 */
[----:B------:R-:W-:Y:S01]  /*0680*/  BSSY.RECONVERGENT B1, `(.L_x_7) ;  /* 0x0000027000017945 */ /* 0x000fe20003800200 */
[----:B------:R-:W-:Y:S02]  /*0690*/  IMAD.MOV.U32 R42, RZ, RZ, RZ ;  /* 0x000000ffff2a7224 */ /* 0x000fe400078e00ff */
[C---:B------:R-:W-:Y:S02]  /*06a0*/  ISETP.GE.AND P0, PT, R12.reuse, 0x8, PT ;  /* 0x000000080c00780c */ /* 0x040fe40003f06270 */
[----:B------:R-:W-:-:S04]  /*06b0*/  VIMNMX R38, PT, PT, R12, 0x1, !PT ;  /* 0x000000010c267848 */ /* 0x000fc80007fe0100 */
[----:B------:R-:W-:-:S04]  /*06c0*/  LOP3.LUT R39, R38, 0x7, RZ, 0xc0, !PT ;  /* 0x0000000726277812 */ /* 0x000fc800078ec0ff */
[----:B------:R-:W-:-:S03]  /*06d0*/  ISETP.NE.AND P1, PT, R39, RZ, PT ;  /* 0x000000ff2700720c */ /* 0x000fc60003f25270 */
[----:B------:R-:W-:Y:S10]  /*06e0*/  @!P0 BRA `(.L_x_8) ;  /* 0x0000000000808947 */ /* 0x000ff40003800000 */
[----:B------:R-:W0:Y:S01]  /*06f0*/  LDC.64 R12, c[0x0][0x3a0] ;  /* 0x0000e800ff0c7b82 */ /* 0x000e220000000a00 */
[----:B------:R-:W-:Y:S01]  /*0700*/  LOP3.LUT R42, R38, 0x7ffffff8, RZ, 0xc0, !PT ;  /* 0x7ffffff8262a7812 */ /* 0x000fe200078ec0ff */
[----:B------:R-:W-:Y:S01]  /*0710*/  IMAD.MOV.U32 R43, RZ, RZ, 0x7fc00000 ;  /* 0x7fc00000ff2b7424 */ /* 0x000fe200078e00ff */
[----:B------:R-:W-:Y:S02]  /*0720*/  MOV R45, R2 ;  /* 0x00000002002d7202 */ /* 0x000fe40000000f00 */
[----:B------:R-:W-:Y:S01]  /*0730*/  IADD3 R44, PT, PT, -R42, RZ, RZ ;  /* 0x000000ff2a2c7210 */ /* 0x000fe20007ffe1ff */
[----:B0-----:R-:W-:-:S04]  /*0740*/  IMAD.WIDE.U32 R14, R11, 0x4, R12 ;  /* 0x000000040b0e7825 */ /* 0x001fc800078e000c */
[----:B------:R-:W-:-:S04]  /*0750*/  IMAD.WIDE.U32 R16, R11, 0x8, R12 ;  /* 0x000000080b107825 */ /* 0x000fc800078e000c */
[----:B------:R-:W-:-:S04]  /*0760*/  IMAD.WIDE.U32 R18, R11, 0xc, R12 ;  /* 0x0000000c0b127825 */ /* 0x000fc800078e000c */
[----:B------:R-:W-:-:S04]  /*0770*/  IMAD.WIDE.U32 R20, R11, 0x10, R12 ;  /* 0x000000100b147825 */ /* 0x000fc800078e000c */
[----:B------:R-:W-:-:S04]  /*0780*/  IMAD.WIDE.U32 R22, R11, 0x14, R12 ;  /* 0x000000140b167825 */ /* 0x000fc800078e000c */
[----:B------:R-:W-:-:S04]  /*0790*/  IMAD.WIDE.U32 R24, R11, 0x18, R12 ;  /* 0x000000180b187825 */ /* 0x000fc800078e000c */
[----:B------:R-:W-:-:S07]  /*07a0*/  IMAD.WIDE.U32 R26, R11, 0x1c, R12 ;  /* 0x0000001c0b1a7825 */ /* 0x000fce00078e000c */
.L_x_9:
[----:B--2---:R-:W-:-:S04]  /*07b0*/  IMAD.WIDE R28, R45, 0x4, R12 ;  /* 0x000000042d1c7825 */ /* 0x004fc800078e020c */
[C---:B------:R-:W-:Y:S01]  /*07c0*/  IMAD.WIDE R30, R45.reuse, 0x4, R14 ;  /* 0x000000042d1e7825 */ /* 0x040fe200078e020e */
[----:B------:R0:W-:Y:S03]  /*07d0*/  STG.E desc[UR6][R28.64], R43 ;  /* 0x0000002b1c007986 */ /* 0x0001e6000c101906 */
[C---:B------:R-:W-:Y:S01]  /*07e0*/  IMAD.WIDE R40, R45.reuse, 0x4, R16 ;  /* 0x000000042d287825 */ /* 0x040fe200078e0210 */
[----:B------:R1:W-:Y:S03]  /*07f0*/  STG.E desc[UR6][R30.64], R43 ;  /* 0x0000002b1e007986 */ /* 0x0003e6000c101906 */
[C---:B------:R-:W-:Y:S01]  /*0800*/  IMAD.WIDE R32, R45.reuse, 0x4, R22 ;  /* 0x000000042d207825 */ /* 0x040fe200078e0216 */
[----:B------:R2:W-:Y:S03]  /*0810*/  STG.E desc[UR6][R40.64], R43 ;  /* 0x0000002b28007986 */ /* 0x0005e6000c101906 */
[----:B------:R-:W-:-:S04]  /*0820*/  IMAD.WIDE R34, R45, 0x4, R24 ;  /* 0x000000042d227825 */ /* 0x000fc800078e0218 */
[----:B0-----:R-:W-:-:S04]  /*0830*/  IMAD.WIDE R28, R45, 0x4, R18 ;  /* 0x000000042d1c7825 */ /* 0x001fc800078e0212 */
[C---:B-1----:R-:W-:Y:S01]  /*0840*/  IMAD.WIDE R30, R45.reuse, 0x4, R20 ;  /* 0x000000042d1e7825 */ /* 0x042fe200078e0214 */
[----:B------:R2:W-:Y:S03]  /*0850*/  STG.E desc[UR6][R28.64], R43 ;  /* 0x0000002b1c007986 */ /* 0x0005e6000c101906 */
[----:B------:R-:W-:Y:S01]  /*0860*/  IMAD.WIDE R36, R45, 0x4, R26 ;  /* 0x000000042d247825 */ /* 0x000fe200078e021a */
[----:B------:R2:W-:Y:S01]  /*0870*/  STG.E desc[UR6][R30.64], R43 ;  /* 0x0000002b1e007986 */ /* 0x0005e2000c101906 */
[----:B------:R-:W-:Y:S02]  /*0880*/  LEA R45, R11, R45, 0x3 ;  /* 0x0000002d0b2d7211 */ /* 0x000fe400078e18ff */
[----:B------:R-:W-:Y:S01]  /*0890*/  VIADD R44, R44, 0x8 ;  /* 0x000000082c2c7836 */ /* 0x000fe20000000000 */
[----:B------:R2:W-:Y:S04]  /*08a0*/  STG.E desc[UR6][R32.64], R43 ;  /* 0x0000002b20007986 */ /* 0x0005e8000c101906 */
[----:B------:R2:W-:Y:S01]  /*08b0*/  STG.E desc[UR6][R34.64], R43 ;  /* 0x0000002b22007986 */ /* 0x0005e2000c101906 */
[----:B------:R-:W-:-:S03]  /*08c0*/  ISETP.NE.AND P0, PT, R44, RZ, PT ;  /* 0x000000ff2c00720c */ /* 0x000fc60003f05270 */
[----:B------:R2:W-:Y:S10]  /*08d0*/  STG.E desc[UR6][R36.64], R43 ;  /* 0x0000002b24007986 */ /* 0x0005f4000c101906 */
[----:B------:R-:W-:Y:S05]  /*08e0*/  @P0 BRA `(.L_x_9) ;  /* 0xfffffffc00b00947 */ /* 0x000fea000383ffff */
.L_x_8:
[----:B------:R-:W-:Y:S05]  /*08f0*/  BSYNC.RECONVERGENT B1 ;  /* 0x0000000000017941 */ /* 0x000fea0003800200 */
.L_x_7:
[----:B------:R-:W-:Y:S05]  /*0900*/  @!P1 BRA `(.L_x_6) ;  /* 0x00000000008c9947 */ /* 0x000fea0003800000 */
[----:B------:R-:W-:Y:S01]  /*0910*/  ISETP.GE.U32.AND P0, PT, R39, 0x4, PT ;  /* 0x000000042700780c */ /* 0x000fe20003f06070 */
[----:B------:R-:W-:Y:S01]  /*0920*/  BSSY.RECONVERGENT B1, `(.L_x_10) ;  /* 0x0000010000017945 */ /* 0x000fe20003800200 */
[----:B------:R-:W-:-:S04]  /*0930*/  LOP3.LUT R20, R38, 0x3, RZ, 0xc0, !PT ;  /* 0x0000000326147812 */ /* 0x000fc800078ec0ff */
[----:B------:R-:W-:-:S07]  /*0940*/  ISETP.NE.AND P1, PT, R20, RZ, PT ;  /* 0x000000ff1400720c */ /* 0x000fce0003f25270 */
[----:B------:R-:W-:Y:S06]  /*0950*/  @!P0 BRA `(.L_x_11) ;  /* 0x0000000000308947 */ /* 0x000fec0003800000 */
[----:B------:R-:W0:Y:S01]  /*0960*/  LDC.64 R12, c[0x0][0x3a0] ;  /* 0x0000e800ff0c7b82 */ /* 0x000e220000000a00 */
[C---:B------:R-:W-:Y:S01]  /*0970*/  IMAD R15, R42.reuse, R11, R2 ;  /* 0x0000000b2a0f7224 */ /* 0x040fe200078e0202 */
[----:B------:R-:W-:Y:S01]  /*0980*/  IADD3 R42, PT, PT, R42, 0x4, RZ ;  /* 0x000000042a2a7810 */ /* 0x000fe20007ffe0ff */
[----:B------:R-:W-:Y:S02]  /*0990*/  IMAD.MOV.U32 R21, RZ, RZ, 0x7fc00000 ;  /* 0x7fc00000ff157424 */ /* 0x000fe400078e00ff */
[----:B0-----:R-:W-:-:S05]  /*09a0*/  IMAD.WIDE R12, R15, 0x4, R12 ;  /* 0x000000040f0c7825 */ /* 0x001fca00078e020c */
[----:B------:R0:W-:Y:S01]  /*09b0*/  STG.E desc[UR6][R12.64], R21 ;  /* 0x000000150c007986 */ /* 0x0001e2000c101906 */
[----:B------:R-:W-:-:S05]  /*09c0*/  IMAD.WIDE.U32 R14, R11, 0x4, R12 ;  /* 0x000000040b0e7825 */ /* 0x000fca00078e000c */
[----:B------:R0:W-:Y:S01]  /*09d0*/  STG.E desc[UR6][R14.64], R21 ;  /* 0x000000150e007986 */ /* 0x0001e2000c101906 */
[----:B------:R-:W-:-:S05]  /*09e0*/  IMAD.WIDE.U32 R16, R11, 0x4, R14 ;  /* 0x000000040b107825 */ /* 0x000fca00078e000e */
[----:B------:R0:W-:Y:S01]  /*09f0*/  STG.E desc[UR6][R16.64], R21 ;  /* 0x0000001510007986 */ /* 0x0001e2000c101906 */
[----:B------:R-:W-:-:S05]  /*0a00*/  IMAD.WIDE.U32 R18, R11, 0x4, R16 ;  /* 0x000000040b127825 */ /* 0x000fca00078e0010 */
[----:B------:R0:W-:Y:S02]  /*0a10*/  STG.E desc[UR6][R18.64], R21 ;  /* 0x0000001512007986 */ /* 0x0001e4000c101906 */
.L_x_11:
[----:B------:R-:W-:Y:S05]  /*0a20*/  BSYNC.RECONVERGENT B1 ;  /* 0x0000000000017941 */ /* 0x000fea0003800200 */
.L_x_10:
[----:B------:R-:W-:Y:S05]  /*0a30*/  @!P1 BRA `(.L_x_6) ;  /* 0x0000000000409947 */ /* 0x000fea0003800000 */
[----:B------:R-:W-:Y:S02]  /*0a40*/  ISETP.NE.AND P0, PT, R20, 0x1, PT ;  /* 0x000000011400780c */ /* 0x000fe40003f05270 */
[----:B------:R-:W-:-:S04]  /*0a50*/  LOP3.LUT R38, R38, 0x1, RZ, 0xc0, !PT ;  /* 0x0000000126267812 */ /* 0x000fc800078ec0ff */
[----:B------:R-:W-:-:S07]  /*0a60*/  ISETP.NE.U32.AND P1, PT, R38, 0x1, PT ;  /* 0x000000012600780c */ /* 0x000fce0003f25070 */
[----:B0-----:R-:W0:Y:S01]  /*0a70*/  @P0 LDC.64 R12, c[0x0][0x3a0] ;  /* 0x0000e800ff0c0b82 */ /* 0x001e220000000a00 */
[C---:B------:R-:W-:Y:S01]  /*0a80*/  @P0 IMAD R15, R42.reuse, R11, R2 ;  /* 0x0000000b2a0f0224 */ /* 0x040fe200078e0202 */
[----:B------:R-:W-:Y:S01]  /*0a90*/  @P0 MOV R21, 0x7fc00000 ;  /* 0x7fc0000000150802 */ /* 0x000fe20000000f00 */
[----:B------:R-:W-:-:S05]  /*0aa0*/  @P0 VIADD R42, R42, 0x2 ;  /* 0x000000022a2a0836 */ /* 0x000fca0000000000 */
[----:B------:R-:W1:Y:S01]  /*0ab0*/  @!P1 LDC.64 R18, c[0x0][0x3a0] ;  /* 0x0000e800ff129b82 */ /* 0x000e620000000a00 */
[----:B0-----:R-:W-:-:S04]  /*0ac0*/  @P0 IMAD.WIDE R14, R15, 0x4, R12 ;  /* 0x000000040f0e0825 */ /* 0x001fc800078e020c */
[----:B------:R-:W-:Y:S01]  /*0ad0*/  @!P1 IMAD R13, R42, R11, R2 ;  /* 0x0000000b2a0d9224 */ /* 0x000fe200078e0202 */
[----:B------:R3:W-:Y:S01]  /*0ae0*/  @P0 STG.E desc[UR6][R14.64], R21 ;  /* 0x000000150e000986 */ /* 0x0007e2000c101906 */
[----:B------:R-:W-:-:S04]  /*0af0*/  @P0 IMAD.WIDE.U32 R16, R11, 0x4, R14 ;  /* 0x000000040b100825 */ /* 0x000fc800078e000e */
[----:B-1----:R-:W-:Y:S01]  /*0b00*/  @!P1 IMAD.WIDE R12, R13, 0x4, R18 ;  /* 0x000000040d0c9825 */ /* 0x002fe200078e0212 */
[----:B------:R3:W-:Y:S03]  /*0b10*/  @P0 STG.E desc[UR6][R16.64], R21 ;  /* 0x0000001510000986 */ /* 0x0007e6000c101906 */
[----:B------:R-:W-:-:S05]  /*0b20*/  @!P1 IMAD.MOV.U32 R11, RZ, RZ, 0x7fc00000 ;  /* 0x7fc00000ff0b9424 */ /* 0x000fca00078e00ff */
[----:B------:R3:W-:Y:S02]  /*0b30*/  @!P1 STG.E desc[UR6][R12.64], R11 ;  /* 0x0000000b0c009986 */ /* 0x0007e4000c101906 */
.L_x_6:
[----:B------:R-:W-:Y:S05]  /*0b40*/  BSYNC.RECONVERGENT B0 ;  /* 0x0000000000007941 */ /* 0x000fea0003800200 */
.L_x_5:
[----:B------:R-:W-:Y:S01]  /*0b50*/  I2FP.F32.U32 R10, R10 ;  /* 0x0000000a000a7245 */ /* 0x000fe20000201000 */
[----:B------:R-:W-:Y:S02]  /*0b60*/  UMOV UR4, 0x40000000 ;  /* 0x4000000000047882 */ /* 0x000fe40000000000 */
[----:B0--3--:R-:W-:Y:S02]  /*0b70*/  MOV R12, UR4 ;  /* 0x00000004000c7c02 */ /* 0x009fe40008000f00 */
[----:B------:R-:W-:-:S04]  /*0b80*/  FADD R11, R10, 1 ;  /* 0x3f8000000a0b7421 */ /* 0x000fc80000000000 */
[----:B------:R-:W0:Y:S08]  /*0b90*/  MUFU.RCP R10, R11 ;  /* 0x0000000b000a7308 */ /* 0x000e300000001000 */
[----:B------:R-:W1:Y:S01]  /*0ba0*/  FCHK P0, R12, R11 ;  /* 0x0000000b0c007302 */ /* 0x000e620000000000 */
[----:B0-----:R-:W-:-:S04]  /*0bb0*/  FFMA R13, -R11, R10, 1 ;  /* 0x3f8000000b0d7423 */ /* 0x001fc8000000010a */
[----:B------:R-:W-:-:S04]  /*0bc0*/  FFMA R10, R10, R13, R10 ;  /* 0x0000000d0a0a7223 */ /* 0x000fc8000000000a */
[----:B------:R-:W-:-:S04]  /*0bd0*/  FFMA R18, R10, 2, RZ ;  /* 0x400000000a127823 */ /* 0x000fc800000000ff */
[----:B------:R-:W-:-:S04]  /*0be0*/  FFMA R13, -R11, R18, 2 ;  /* 0x400000000b0d7423 */ /* 0x000fc80000000112 */
[----:B------:R-:W-:Y:S01]  /*0bf0*/  FFMA R18, R10, R13, R18 ;  /* 0x0000000d0a127223 */ /* 0x000fe20000000012 */
[----:B-1----:R-:W-:Y:S06]  /*0c00*/  @!P0 BRA `(.L_x_12) ;  /* 0x00000000000c8947 */ /* 0x002fec0003800000 */
[----:B------:R-:W-:-:S07]  /*0c10*/  MOV R12, 0xc30 ;  /* 0x00000c30000c7802 */ /* 0x000fce0000000f00 */
[----:B--2---:R-:W-:Y:S05]  /*0c20*/  CALL.REL.NOINC `($__internal_0_$__cuda_sm3x_div_rn_noftz_f32_slowpath) ;  /* 0x0000000800ac7944 */ /* 0x004fea0003c00000 */
[----:B------:R-:W-:-:S07]  /*0c30*/  IMAD.MOV.U32 R18, RZ, RZ, R14 ;  /* 0x000000ffff127224 */ /* 0x000fce00078e000e */
.L_x_12:
[----:B------:R-:W0:Y:S02]  /*0c40*/  LDC R10, c[0x0][0x390] ;  /* 0x0000e400ff0a7b82 */ /* 0x000e240000000800 */
[----:B0-----:R-:W-:-:S13]  /*0c50*/  ISETP.GE.AND P0, PT, R3, R10, PT ;  /* 0x0000000a0300720c */ /* 0x001fda0003f06270 */
[----:B------:R-:W-:Y:S05]  /*0c60*/  @P0 EXIT ;  /* 0x000000000000094d */ /* 0x000fea0003800000 */
[----:B------:R-:W0:Y:S01]  /*0c70*/  LDCU UR8, c[0x0][0x38c] ;  /* 0x00007180ff0877ac */ /* 0x000e220008000800 */
[----:B------:R-:W1:Y:S01]  /*0c80*/  LDCU.64 UR4, c[0x0][0x380] ;  /* 0x00007000ff0477ac */ /* 0x000e620008000a00 */
[----:B0-----:R-:W-:-:S05]  /*0c90*/  MOV R12, UR8 ;  /* 0x00000008000c7c02 */ /* 0x001fca0008000f00 */
[----:B------:R-:W-:-:S05]  /*0ca0*/  IMAD R2, R5, R12, R2 ;  /* 0x0000000c05027224 */ /* 0x000fca00078e0202 */
[----:B------:R-:W-:Y:S02]  /*0cb0*/  SHF.R.S32.HI R3, RZ, 0x1f, R2 ;  /* 0x0000001fff037819 */ /* 0x000fe40000011402 */
[----:B-1----:R-:W-:-:S04]  /*0cc0*/  LEA R22, P0, R2, UR4, 0x2 ;  /* 0x0000000402167c11 */ /* 0x002fc8000f8010ff */
[----:B------:R-:W-:-:S05]  /*0cd0*/  LEA.HI.X R23, R2, UR5, R3, 0x2, P0 ;  /* 0x0000000502177c11 */ /* 0x000fca00080f1403 */
[----:B------:R0:W5:Y:S01]  /*0ce0*/  LDG.E.CONSTANT R22, desc[UR6][R22.64] ;  /* 0x0000000616167981 */ /* 0x000162000c1e9900 */
[C---:B------:R-:W-:Y:S01]  /*0cf0*/  VIADDMNMX.U32 R2, R5.reuse, 0x1, R10, !PT ;  /* 0x0000000105027846 */ /* 0x040fe2000780000a */
[----:B------:R-:W-:Y:S01]  /*0d00*/  BSSY.RECONVERGENT B0, `(.L_x_13) ;  /* 0x000002f000007945 */ /* 0x000fe20003800200 */
[----:B------:R-:W-:Y:S02]  /*0d10*/  HFMA2 R19, -RZ, RZ, 0, 0 ;  /* 0x00000000ff137431 */ /* 0x000fe400000001ff */
[----:B------:R-:W-:Y:S02]  /*0d20*/  IMAD.MOV.U32 R20, RZ, RZ, RZ ;  /* 0x000000ffff147224 */ /* 0x000fe400078e00ff */
[----:B------:R-:W-:Y:S01]  /*0d30*/  IMAD.IADD R3, R2, 0x1, -R5 ;  /* 0x0000000102037824 */ /* 0x000fe200078e0a05 */
[----:B------:R-:W-:-:S04]  /*0d40*/  IADD3 R2, PT, PT, R5, -R2, RZ ;  /* 0x8000000205027210 */ /* 0x000fc80007ffe0ff */
[----:B------:R-:W-:Y:S02]  /*0d50*/  LOP3.LUT P1, R10, R3, 0x3, RZ, 0xc0, !PT ;  /* 0x00000003030a7812 */ /* 0x000fe4000782c0ff */
[----:B------:R-:W-:-:S11]  /*0d60*/  ISETP.GT.U32.AND P0, PT, R2, -0x4, PT ;  /* 0xfffffffc0200780c */ /* 0x000fd60003f04070 */
[----:B0-----:R-:W-:Y:S05]  /*0d70*/  @!P1 BRA `(.L_x_14) ;  /* 0x00000000009c9947 */ /* 0x001fea0003800000 */
[----:B------:R-:W0:Y:S01]  /*0d80*/  LDCU UR4, c[0x0][0x388] ;  /* 0x00007100ff0477ac */ /* 0x000e220008000800 */
[----:B------:R-:W1:Y:S01]  /*0d90*/  LDC.64 R2, c[0x0][0x380] ;  /* 0x0000e000ff027b82 */ /* 0x000e620000000a00 */
[----:B------:R-:W-:Y:S01]  /*0da0*/  IMAD R11, R5, R12, R0 ;  /* 0x0000000c050b7224 */ /* 0x000fe200078e0200 */
[----:B------:R-:W-:Y:S01]  /*0db0*/  MOV R20, RZ ;  /* 0x000000ff00147202 */ /* 0x000fe20000000f00 */
[----:B------:R-:W-:-:S03]  /*0dc0*/  IMAD.MOV R16, RZ, RZ, -R10 ;  /* 0x000000ffff107224 */ /* 0x000fc600078e0a0a */
[----:B------:R-:W-:Y:S01]  /*0dd0*/  IADD3 R17, PT, PT, R7, R11, R8 ;  /* 0x0000000b07117210 */ /* 0x000fe20007ffe008 */
[----:B0-----:R-:W-:Y:S02]  /*0de0*/  ULEA UR5, -UR4, URZ, 0x1 ;  /* 0x000000ff04057291 */ /* 0x001fe4000f8e09ff */
[----:B------:R-:W-:-:S04]  /*0df0*/  UIADD3 UR4, UPT, UPT, -UR4, URZ, URZ ;  /* 0x000000ff04047290 */ /* 0x000fc8000fffe1ff */
[----:B------:R-:W-:Y:S02]  /*0e00*/  IMAD.U32 R14, RZ, RZ, UR5 ;  /* 0x00000005ff0e7e24 */ /* 0x000fe4000f8e00ff */
[----:B------:R-:W-:-:S07]  /*0e10*/  MOV R15, UR4 ;  /* 0x00000004000f7c02 */ /* 0x000fce0008000f00 */
.L_x_15:
[----:B01----:R-:W-:Y:S01]  /*0e20*/  IMAD.WIDE R10, R17, 0x4, R2 ;  /* 0x00000004110a7825 */ /* 0x003fe200078e0202 */
[----:B------:R-:W-:Y:S01]  /*0e30*/  ISETP.GE.AND P3, PT, R5, R9, PT ;  /* 0x000000090500720c */ /* 0x000fe20003f66270 */
[----:B------:R-:W0:Y:S04]  /*0e40*/  LDCU UR4, c[0x0][0x38c] ;  /* 0x00007180ff0477ac */ /* 0x000e280008000800 */
[----:B------:R-:W3:Y:S01]  /*0e50*/  LDG.E.CONSTANT R11, desc[UR6][R10.64] ;  /* 0x000000060a0b7981 */ /* 0x000ee2000c1e9900 */
[----:B------:R-:W-:Y:S01]  /*0e60*/  VIADD R15, R15, 0x1 ;  /* 0x000000010f0f7836 */ /* 0x000fe20000000000 */
[----:B------:R-:W-:Y:S02]  /*0e70*/  ISETP.GE.AND P1, PT, R5, R4, PT ;  /* 0x000000040500720c */ /* 0x000fe40003f26270 */
[----:B------:R-:W-:-:S02]  /*0e80*/  IADD3 R16, PT, PT, R16, 0x1, RZ ;  /* 0x0000000110107810 */ /* 0x000fc40007ffe0ff */
[----:B------:R-:W-:Y:S01]  /*0e90*/  ISETP.NE.AND P2, PT, R15, RZ, PT ;  /* 0x000000ff0f00720c */ /* 0x000fe20003f45270 */
[----:B---3-5:R-:W-:-:S04]  /*0ea0*/  FADD R13, R11, -R22 ;  /* 0x800000160b0d7221 */ /* 0x028fc80000000000 */
[----:B------:R-:W-:Y:S02]  /*0eb0*/  FFMA R22, R13, R18, R22 ;  /* 0x000000120d167223 */ /* 0x000fe40000000016 */
[----:B------:R-:W1:Y:S03]  /*0ec0*/  @P3 LDC.64 R12, c[0x0][0x3a0] ;  /* 0x0000e800ff0c3b82 */ /* 0x000e660000000a00 */
[----:B------:R-:W-:Y:S02]  /*0ed0*/  FSEL R21, R22, R19, !P2 ;  /* 0x0000001316157208 */ /* 0x000fe40005000000 */
[C---:B------:R-:W-:Y:S01]  /*0ee0*/  ISETP.NE.AND P2, PT, R14.reuse, -0x2, PT ;  /* 0xfffffffe0e00780c */ /* 0x040fe20003f45270 */
[----:B------:R-:W-:Y:S02]  /*0ef0*/  VIADD R14, R14, 0x1 ;  /* 0x000000010e0e7836 */ /* 0x000fe40000000000 */
[----:B------:R-:W-:-:S04]  /*0f00*/  FADD R24, R22, -R21 ;  /* 0x8000001516187221 */ /* 0x000fc80000000000 */
[----:B------:R-:W-:Y:S01]  /*0f10*/  @P1 FFMA R19, R24, R18, R21 ;  /* 0x0000001218131223 */ /* 0x000fe20000000015 */
[C---:B------:R-:W-:Y:S02]  /*0f20*/  ISETP.GE.U32.AND P1, PT, R5.reuse, R6, PT ;  /* 0x000000060500720c */ /* 0x040fe40003f26070 */
[----:B------:R-:W-:Y:S01]  /*0f30*/  IADD3 R5, PT, PT, R5, 0x1, RZ ;  /* 0x0000000105057810 */ /* 0x000fe20007ffe0ff */
[----:B------:R-:W-:Y:S01]  /*0f40*/  @P3 FADD R21, R22, -R19 ;  /* 0x8000001316153221 */ /* 0x000fe20000000000 */
[----:B------:R-:W-:-:S05]  /*0f50*/  FSEL R10, R19, R20, !P2 ;  /* 0x00000014130a7208 */ /* 0x000fca0005000000 */
[----:B------:R-:W-:-:S04]  /*0f60*/  FADD R11, R19, -R10 ;  /* 0x8000000a130b7221 */ /* 0x000fc80000000000 */
[----:B------:R-:W-:Y:S01]  /*0f70*/  @P1 FFMA R20, R11, R18, R10 ;  /* 0x000000120b141223 */ /* 0x000fe2000000000a */
[----:B-1----:R-:W-:Y:S01]  /*0f80*/  @P3 IMAD.WIDE R10, R17, 0x4, R12 ;  /* 0x00000004110a3825 */ /* 0x002fe200078e020c */
[----:B------:R-:W-:-:S03]  /*0f90*/  ISETP.NE.AND P1, PT, R16, RZ, PT ;  /* 0x000000ff1000720c */ /* 0x000fc60003f25270 */
[----:B------:R-:W-:Y:S01]  /*0fa0*/  @P3 FFMA R21, R21, 3, R20 ;  /* 0x4040000015153823 */ /* 0x000fe20000000014 */
[----:B0-----:R-:W-:-:S04]  /*0fb0*/  IMAD.U32 R12, RZ, RZ, UR4 ;  /* 0x00000004ff0c7e24 */ /* 0x001fc8000f8e00ff */
[----:B------:R0:W-:Y:S01]  /*0fc0*/  @P3 STG.E desc[UR6][R10.64], R21 ;  /* 0x000000150a003986 */ /* 0x0001e2000c101906 */
[----:B------:R-:W-:-:S04]  /*0fd0*/  IADD3 R17, PT, PT, R17, R12, RZ ;  /* 0x0000000c11117210 */ /* 0x000fc80007ffe0ff */
[----:B------:R-:W-:Y:S05]  /*0fe0*/  @P1 BRA `(.L_x_15) ;  /* 0xfffffffc008c1947 */ /* 0x000fea000383ffff */
.L_x_14:
[----:B------:R-:W-:Y:S05]  /*0ff0*/  BSYNC.RECONVERGENT B0 ;  /* 0x0000000000007941 */ /* 0x000fea0003800200 */
.L_x_13:
[----:B------:R-:W-:Y:S05]  /*1000*/  @P0 EXIT ;  /* 0x000000000000094d */ /* 0x000fea0003800000 */
[----:B0-----:R-:W0:Y:S01]  /*1010*/  LDC R21, c[0x0][0x38c] ;  /* 0x0000e300ff157b82 */ /* 0x001e220000000800 */
[C---:B------:R-:W-:Y:S01]  /*1020*/  VIADD R11, R5.reuse, 0x2 ;  /* 0x00000002050b7836 */ /* 0x040fe20000000000 */
[C---:B------:R-:W-:Y:S01]  /*1030*/  IADD3 R13, PT, PT, R5.reuse, 0x3, RZ ;  /* 0x00000003050d7810 */ /* 0x040fe20007ffe0ff */
[-CC-:B------:R-:W-:Y:S02]  /*1040*/  IMAD R23, R5, R12.reuse, R0.reuse ;  /* 0x0000000c05177224 */ /* 0x180fe400078e0200 */
[-CC-:B------:R-:W-:Y:S02]  /*1050*/  IMAD R11, R11, R12.reuse, R0.reuse ;  /* 0x0000000c0b0b7224 */ /* 0x180fe400078e0200 */
[----:B------:R-:W-:Y:S01]  /*1060*/  IMAD R13, R13, R12, R0 ;  /* 0x0000000c0d0d7224 */ /* 0x000fe200078e0200 */
[----:B------:R-:W1:Y:S01]  /*1070*/  LDC.64 R2, c[0x0][0x380] ;  /* 0x0000e000ff027b82 */ /* 0x000e620000000a00 */
[C-C-:B------:R-:W-:Y:S02]  /*1080*/  IADD3 R23, PT, PT, R7.reuse, R23, R8.reuse ;  /* 0x0000001707177210 */ /* 0x140fe40007ffe008 */
[----:B------:R-:W-:-:S02]  /*1090*/  IADD3 R0, PT, PT, R7, R11, R8 ;  /* 0x0000000b07007210 */ /* 0x000fc40007ffe008 */
[----:B------:R-:W-:Y:S01]  /*10a0*/  IADD3 R8, PT, PT, R7, R13, R8 ;  /* 0x0000000d07087210 */ /* 0x000fe20007ffe008 */
[----:B------:R-:W-:-:S07]  /*10b0*/  IMAD.IADD R7, R23, 0x1, R12 ;  /* 0x0000000117077824 */ /* 0x000fce00078e020c */
.L_x_16:
[----:B-1----:R-:W-:Y:S01]  /*10c0*/  IMAD.WIDE R12, R23, 0x4, R2 ;  /* 0x00000004170c7825 */ /* 0x002fe200078e0202 */
[----:B------:R-:W-:Y:S01]  /*10d0*/  ISETP.NE.AND P0, PT, R5, R4, PT ;  /* 0x000000040500720c */ /* 0x000fe20003f05270 */
[----:B------:R-:W1:Y:S03]  /*10e0*/  LDCU UR4, c[0x0][0x390] ;  /* 0x00007200ff0477ac */ /* 0x000e660008000800 */
[----:B------:R-:W3:Y:S01]  /*10f0*/  LDG.E.CONSTANT R25, desc[UR6][R12.64] ;  /* 0x000000060c197981 */ /* 0x000ee2000c1e9900 */
[----:B0-----:R-:W-:-:S05]  /*1100*/  IMAD.WIDE.U32 R14, R21, 0x4, R12 ;  /* 0x00000004150e7825 */ /* 0x001fca00078e000c */
[----:B------:R-:W4:Y:S01]  /*1110*/  LDG.E.CONSTANT R27, desc[UR6][R14.64] ;  /* 0x000000060e1b7981 */ /* 0x000f22000c1e9900 */
[----:B------:R-:W-:-:S05]  /*1120*/  IMAD.WIDE.U32 R16, R21, 0x4, R14 ;  /* 0x0000000415107825 */ /* 0x000fca00078e000e */
[----:B------:R-:W4:Y:S01]  /*1130*/  LDG.E.CONSTANT R26, desc[UR6][R16.64] ;  /* 0x00000006101a7981 */ /* 0x000f22000c1e9900 */
[----:B------:R-:W-:-:S06]  /*1140*/  IMAD.WIDE.U32 R10, R21, 0x4, R16 ;  /* 0x00000004150a7825 */ /* 0x000fcc00078e0010 */
[----:B------:R-:W4:Y:S01]  /*1150*/  LDG.E.CONSTANT R10, desc[UR6][R10.64] ;  /* 0x000000060a0a7981 */ /* 0x000f22000c1e9900 */
[C---:B------:R-:W-:Y:S02]  /*1160*/  ISETP.NE.AND P1, PT, R5.reuse, R6, PT ;  /* 0x000000060500720c */ /* 0x040fe40003f25270 */
[C---:B--2---:R-:W-:Y:S02]  /*1170*/  IADD3 R33, PT, PT, R5.reuse, 0x3, RZ ;  /* 0x0000000305217810 */ /* 0x044fe40007ffe0ff */
[----:B------:R-:W-:Y:S02]  /*1180*/  ISETP.GE.AND P3, PT, R5, R9, PT ;  /* 0x000000090500720c */ /* 0x000fe40003f66270 */
[----:B------:R-:W-:Y:S01]  /*1190*/  ISETP.NE.AND P5, PT, R33, R4, PT ;  /* 0x000000042100720c */ /* 0x000fe20003fa5270 */
[----:B---3-5:R-:W-:-:S04]  /*11a0*/  FADD R25, R25, -R22 ;  /* 0x8000001619197221 */ /* 0x028fc80000000000 */
[----:B------:R-:W-:-:S04]  /*11b0*/  FFMA R24, R25, R18, R22 ;  /* 0x0000001219187223 */ /* 0x000fc80000000016 */
[C---:B----4-:R-:W-:Y:S01]  /*11c0*/  FADD R25, -R24.reuse, R27 ;  /* 0x0000001b18197221 */ /* 0x050fe20000000100 */
[C---:B------:R-:W-:Y:S02]  /*11d0*/  FSEL R13, R24.reuse, R19, !P0 ;  /* 0x00000013180d7208 */ /* 0x040fe40004000000 */
[----:B------:R-:W-:Y:S01]  /*11e0*/  ISETP.GE.AND P0, PT, R5, R4, PT ;  /* 0x000000040500720c */ /* 0x000fe20003f06270 */
[-C--:B------:R-:W-:Y:S02]  /*11f0*/  FFMA R25, R25, R18.reuse, R24 ;  /* 0x0000001219197223 */ /* 0x080fe40000000018 */
[--C-:B------:R-:W-:Y:S02]  /*1200*/  FADD R12, R24, -R13.reuse ;  /* 0x8000000d180c7221 */ /* 0x100fe40000000000 */
[----:B------:R-:W-:Y:S02]  /*1210*/  FADD R26, -R25, R26 ;  /* 0x0000001a191a7221 */ /* 0x000fe40000000100 */
[-C--:B------:R-:W-:Y:S01]  /*1220*/  FFMA R12, R12, R18.reuse, R13 ;  /* 0x000000120c0c7223 */ /* 0x080fe2000000000d */
[----:B------:R-:W-:Y:S01]  /*1230*/  IADD3 R13, PT, PT, R5, 0x1, RZ ;  /* 0x00000001050d7810 */ /* 0x000fe20007ffe0ff */
[----:B------:R-:W-:-:S03]  /*1240*/  FFMA R29, R26, R18, R25 ;  /* 0x000000121a1d7223 */ /* 0x000fc60000000019 */
[----:B------:R-:W-:Y:S01]  /*1250*/  FSEL R27, R19, R12, !P0 ;  /* 0x0000000c131b7208 */ /* 0x000fe20004000000 */
[----:B------:R-:W-:Y:S01]  /*1260*/  FADD R10, -R29, R10 ;  /* 0x0000000a1d0a7221 */ /* 0x000fe20000000100 */
[----:B------:R-:W-:Y:S02]  /*1270*/  ISETP.NE.AND P0, PT, R13, R4, PT ;  /* 0x000000040d00720c */ /* 0x000fe40003f05270 */
[----:B------:R-:W-:Y:S01]  /*1280*/  FSEL R11, R27, R20, !P1 ;  /* 0x000000141b0b7208 */ /* 0x000fe20004800000 */
[----:B------:R-:W-:Y:S01]  /*1290*/  FFMA R22, R10, R18, R29 ;  /* 0x000000120a167223 */ /* 0x000fe2000000001d */
[----:B------:R-:W-:Y:S02]  /*12a0*/  FSEL R14, R25, R27, !P0 ;  /* 0x0000001b190e7208 */ /* 0x000fe40004000000 */
[----:B------:R-:W-:Y:S01]  /*12b0*/  ISETP.GE.U32.AND P0, PT, R5, R6, PT ;  /* 0x000000060500720c */ /* 0x000fe20003f06070 */
[--C-:B------:R-:W-:Y:S01]  /*12c0*/  FADD R12, R27, -R11.reuse ;  /* 0x8000000b1b0c7221 */ /* 0x100fe20000000000 */
[----:B------:R-:W-:Y:S01]  /*12d0*/  ISETP.GE.AND P1, PT, R13, R4, PT ;  /* 0x000000040d00720c */ /* 0x000fe20003f26270 */
[--C-:B------:R-:W-:Y:S01]  /*12e0*/  FADD R15, R25, -R14.reuse ;  /* 0x8000000e190f7221 */ /* 0x100fe20000000000 */
[----:B------:R-:W-:Y:S01]  /*12f0*/  ISETP.NE.AND P2, PT, R13, R6, PT ;  /* 0x000000060d00720c */ /* 0x000fe20003f45270 */
[-C--:B------:R-:W-:Y:S01]  /*1300*/  FFMA R11, R12, R18.reuse, R11 ;  /* 0x000000120c0b7223 */ /* 0x080fe2000000000b */
[----:B------:R-:W-:Y:S01]  /*1310*/  @P3 FADD R27, R24, -R27 ;  /* 0x8000001b181b3221 */ /* 0x000fe20000000000 */
[----:B------:R-:W-:Y:S01]  /*1320*/  FFMA R28, R15, R18, R14 ;  /* 0x000000120f1c7223 */ /* 0x000fe2000000000e */
[----:B------:R-:W-:-:S02]  /*1330*/  VIADD R15, R5, 0x2 ;  /* 0x00000002050f7836 */ /* 0x000fc40000000000 */
[----:B------:R-:W-:Y:S01]  /*1340*/  FSEL R26, R20, R11, !P0 ;  /* 0x0000000b141a7208 */ /* 0x000fe20004000000 */
[----:B------:R-:W-:Y:S01]  /*1350*/  VIADD R5, R5, 0x4 ;  /* 0x0000000405057836 */ /* 0x000fe20000000000 */
[----:B------:R-:W-:Y:S02]  /*1360*/  FSEL R28, R19, R28, !P1 ;  /* 0x0000001c131c7208 */ /* 0x000fe40004800000 */
[----:B------:R-:W-:Y:S01]  /*1370*/  ISETP.NE.AND P0, PT, R15, R4, PT ;  /* 0x000000040f00720c */ /* 0x000fe20003f05270 */
[----:B------:R-:W-:Y:S01]  /*1380*/  @P3 FFMA R27, R27, 3, R26 ;  /* 0x404000001b1b3823 */ /* 0x000fe2000000001a */
[C---:B------:R-:W-:Y:S02]  /*1390*/  FSEL R11, R28.reuse, R26, !P2 ;  /* 0x0000001a1c0b7208 */ /* 0x040fe40005000000 */
[----:B------:R-:W-:Y:S02]  /*13a0*/  FSEL R14, R29, R28, !P0 ;  /* 0x0000001c1d0e7208 */ /* 0x000fe40004000000 */
[----:B------:R-:W-:Y:S01]  /*13b0*/  ISETP.GE.U32.AND P1, PT, R13, R6, PT ;  /* 0x000000060d00720c */ /* 0x000fe20003f26070 */
[--C-:B------:R-:W-:Y:S01]  /*13c0*/  FADD R12, R28, -R11.reuse ;  /* 0x8000000b1c0c7221 */ /* 0x100fe20000000000 */
[----:B------:R-:W-:Y:S01]  /*13d0*/  ISETP.GE.AND P4, PT, R15, R4, PT ;  /* 0x000000040f00720c */ /* 0x000fe20003f86270 */
[--C-:B------:R-:W-:Y:S01]  /*13e0*/  FADD R17, R29, -R14.reuse ;  /* 0x8000000e1d117221 */ /* 0x100fe20000000000 */
[----:B------:R-:W-:Y:S01]  /*13f0*/  ISETP.NE.AND P0, PT, R15, R6, PT ;  /* 0x000000060f00720c */ /* 0x000fe20003f05270 */
[-C--:B------:R-:W-:Y:S01]  /*1400*/  FFMA R11, R12, R18.reuse, R11 ;  /* 0x000000120c0b7223 */ /* 0x080fe2000000000b */
[----:B------:R-:W-:Y:S01]  /*1410*/  ISETP.GE.AND P2, PT, R13, R9, PT ;  /* 0x000000090d00720c */ /* 0x000fe20003f46270 */
[----:B------:R-:W-:-:S02]  /*1420*/  FFMA R14, R17, R18, R14 ;  /* 0x00000012110e7223 */ /* 0x000fc4000000000e */
[----:B------:R-:W0:Y:S01]  /*1430*/  @P3 LDC.64 R16, c[0x0][0x3a0] ;  /* 0x0000e800ff103b82 */ /* 0x000e220000000a00 */
[----:B------:R-:W-:Y:S02]  /*1440*/  FSEL R30, R20, R11, !P1 ;  /* 0x0000000b141e7208 */ /* 0x000fe40004800000 */
[----:B------:R-:W-:Y:S02]  /*1450*/  FSEL R34, R19, R14, !P4 ;  /* 0x0000000e13227208 */ /* 0x000fe40006000000 */
[-C--:B------:R-:W-:Y:S02]  /*1460*/  ISETP.GE.AND P1, PT, R15, R9.reuse, PT ;  /* 0x000000090f00720c */ /* 0x080fe40003f26270 */
[C---:B------:R-:W-:Y:S02]  /*1470*/  FSEL R11, R34.reuse, R30, !P0 ;  /* 0x0000001e220b7208 */ /* 0x040fe40004000000 */
[----:B------:R-:W-:Y:S01]  /*1480*/  ISETP.GE.AND P0, PT, R33, R9, PT ;  /* 0x000000092100720c */ /* 0x000fe20003f06270 */
[----:B------:R-:W-:Y:S01]  /*1490*/  @P2 FADD R25, R25, -R28 ;  /* 0x8000001c19192221 */ /* 0x000fe20000000000 */
[----:B------:R-:W-:Y:S01]  /*14a0*/  ISETP.GE.AND P4, PT, R33, R4, PT ;  /* 0x000000042100720c */ /* 0x000fe20003f86270 */
[--C-:B------:R-:W-:Y:S01]  /*14b0*/  FADD R10, R34, -R11.reuse ;  /* 0x8000000b220a7221 */ /* 0x100fe20000000000 */
[----:B------:R-:W-:Y:S01]  /*14c0*/  FSEL R35, R22, R34, !P5 ;  /* 0x0000002216237208 */ /* 0x000fe20006800000 */
[----:B------:R-:W-:Y:S01]  /*14d0*/  @P2 FFMA R25, R25, 3, R30 ;  /* 0x4040000019192823 */ /* 0x000fe2000000001e */
[----:B------:R-:W-:Y:S01]  /*14e0*/  ISETP.GE.U32.AND P5, PT, R15, R6, PT ;  /* 0x000000060f00720c */ /* 0x000fe20003fa6070 */
[----:B------:R-:W-:-:S02]  /*14f0*/  FFMA R31, R10, R18, R11 ;  /* 0x000000120a1f7223 */ /* 0x000fc4000000000b */
[----:B------:R-:W2:Y:S01]  /*1500*/  @P2 LDC.64 R10, c[0x0][0x3a0] ;  /* 0x0000e800ff0a2b82 */ /* 0x000ea20000000a00 */
[----:B------:R-:W-:Y:S01]  /*1510*/  FADD R32, R22, -R35 ;  /* 0x8000002316207221 */ /* 0x000fe20000000000 */
[----:B------:R-:W-:-:S04]  /*1520*/  @P1 FADD R29, R29, -R34 ;  /* 0x800000221d1d1221 */ /* 0x000fc80000000000 */
[----:B------:R-:W-:Y:S01]  /*1530*/  @P4 FFMA R19, R32, R18, R35 ;  /* 0x0000001220134223 */ /* 0x000fe20000000023 */
[----:B------:R-:W-:Y:S01]  /*1540*/  FSEL R32, R20, R31, !P5 ;  /* 0x0000001f14207208 */ /* 0x000fe20006800000 */
[----:B------:R-:W3:Y:S01]  /*1550*/  @P1 LDC.64 R12, c[0x0][0x3a0] ;  /* 0x0000e800ff0c1b82 */ /* 0x000ee20000000a00 */
[-C--:B------:R-:W-:Y:S01]  /*1560*/  ISETP.NE.AND P4, PT, R33, R6.reuse, PT ;  /* 0x000000062100720c */ /* 0x080fe20003f85270 */
[----:B0-----:R-:W-:Y:S01]  /*1570*/  @P3 IMAD.WIDE R16, R23, 0x4, R16 ;  /* 0x0000000417103825 */ /* 0x001fe200078e0210 */
[----:B------:R-:W-:-:S03]  /*1580*/  ISETP.GE.U32.AND P5, PT, R33, R6, PT ;  /* 0x000000062100720c */ /* 0x000fc60003fa6070 */
[----:B------:R-:W-:Y:S01]  /*1590*/  @P1 FFMA R29, R29, 3, R32 ;  /* 0x404000001d1d1823 */ /* 0x000fe20000000020 */
[----:B------:R-:W-:Y:S01]  /*15a0*/  FSEL R31, R19, R32, !P4 ;  /* 0x00000020131f7208 */ /* 0x000fe20006000000 */
[----:B------:R4:W-:Y:S01]  /*15b0*/  @P3 STG.E desc[UR6][R16.64], R27 ;  /* 0x0000001b10003986 */ /* 0x0009e2000c101906 */
[----:B------:R-:W0:Y:S01]  /*15c0*/  @P0 LDC.64 R14, c[0x0][0x3a0] ;  /* 0x0000e800ff0e0b82 */ /* 0x000e220000000a00 */
[----:B------:R-:W-:Y:S02]  /*15d0*/  LEA R23, R21, R23, 0x2 ;  /* 0x0000001715177211 */ /* 0x000fe400078e10ff */
[----:B------:R-:W-:-:S04]  /*15e0*/  FADD R24, R19, -R31 ;  /* 0x8000001f13187221 */ /* 0x000fc80000000000 */
[----:B------:R-:W-:Y:S01]  /*15f0*/  @P5 FFMA R20, R24, R18, R31 ;  /* 0x0000001218145223 */ /* 0x000fe2000000001f */
[----:B------:R-:W-:Y:S01]  /*1600*/  @P0 FADD R31, R22, -R19 ;  /* 0x80000013161f0221 */ /* 0x000fe20000000000 */
[----:B--2---:R-:W-:-:S04]  /*1610*/  @P2 IMAD.WIDE R10, R7, 0x4, R10 ;  /* 0x00000004070a2825 */ /* 0x004fc800078e020a */
[----:B------:R-:W-:Y:S01]  /*1620*/  @P0 FFMA R31, R31, 3, R20 ;  /* 0x404000001f1f0823 */ /* 0x000fe20000000014 */
[C---:B------:R-:W-:Y:S01]  /*1630*/  IMAD R7, R21.reuse, 0x4, R7 ;  /* 0x0000000415077824 */ /* 0x040fe200078e0207 */
[----:B------:R4:W-:Y:S01]  /*1640*/  @P2 STG.E desc[UR6][R10.64], R25 ;  /* 0x000000190a002986 */ /* 0x0009e2000c101906 */
[----:B---3--:R-:W-:Y:S01]  /*1650*/  @P1 IMAD.WIDE R12, R0, 0x4, R12 ;  /* 0x00000004000c1825 */ /* 0x008fe200078e020c */
[----:B------:R-:W-:-:S04]  /*1660*/  LEA R0, R21, R0, 0x2 ;  /* 0x0000000015007211 */ /* 0x000fc800078e10ff */
[----:B------:R4:W-:Y:S01]  /*1670*/  @P1 STG.E desc[UR6][R12.64], R29 ;  /* 0x0000001d0c001986 */ /* 0x0009e2000c101906 */
[----:B0-----:R-:W-:-:S04]  /*1680*/  @P0 IMAD.WIDE R14, R8, 0x4, R14 ;  /* 0x00000004080e0825 */ /* 0x001fc800078e020e */
[----:B------:R-:W-:Y:S01]  /*1690*/  IMAD R8, R21, 0x4, R8 ;  /* 0x0000000415087824 */ /* 0x000fe200078e0208 */
[----:B------:R4:W-:Y:S01]  /*16a0*/  @P0 STG.E desc[UR6][R14.64], R31 ;  /* 0x0000001f0e000986 */ /* 0x0009e2000c101906 */
[----:B-1----:R-:W-:-:S13]  /*16b0*/  ISETP.GE.AND P0, PT, R5, UR4, PT ;  /* 0x0000000405007c0c */ /* 0x002fda000bf06270 */
[----:B----4-:R-:W-:Y:S05]  /*16c0*/  @!P0 BRA `(.L_x_16) ;  /* 0xfffffff8007c8947 */ /* 0x010fea000383ffff */
[----:B------:R-:W-:Y:S05]  /*16d0*/  EXIT ;  /* 0x000000000000794d */ /* 0x000fea0003800000 */
        .weak           $__internal_0_$__cuda_sm3x_div_rn_noftz_f32_slowpath
        .type           $__internal_0_$__cuda_sm3x_div_rn_noftz_f32_slowpath,@function
        .size           $__internal_0_$__cuda_sm3x_div_rn_noftz_f32_slowpath,(.L_x_56 - $__internal_0_$__cuda_sm3x_div_rn_noftz_f32_slowpath)
$__internal_0_$__cuda_sm3x_div_rn_noftz_f32_slowpath:
[--C-:B------:R-:W-:Y:S01]  /*16e0*/  SHF.R.U32.HI R10, RZ, 0x17, R11.reuse ;  /* 0x00000017ff0a7819 */ /* 0x100fe2000001160b */
[----:B------:R-:W-:-:S03]  /*16f0*/  IMAD.MOV.U32 R14, RZ, RZ, R11 ;  /* 0x000000ffff0e7224 */ /* 0x000fc600078e000b */
[----:B------:R-:W-:-:S04]  /*1700*/  LOP3.LUT R13, R10, 0xff, RZ, 0xc0, !PT ;  /* 0x000000ff0a0d7812 */ /* 0x000fc800078ec0ff */
[----:B------:R-:W-:-:S04]  /*1710*/  IADD3 R15, PT, PT, R13, -0x1, RZ ;  /* 0xffffffff0d0f7810 */ /* 0x000fc80007ffe0ff */
[----:B------:R-:W-:-:S13]  /*1720*/  ISETP.GT.U32.AND P0, PT, R15, 0xfd, PT ;  /* 0x000000fd0f00780c */ /* 0x000fda0003f04070 */
[----:B------:R-:W-:Y:S01]  /*1730*/  @!P0 MOV R16, RZ ;  /* 0x000000ff00108202 */ /* 0x000fe20000000f00 */
[----:B------:R-:W-:Y:S06]  /*1740*/  @!P0 BRA `(.L_x_17) ;  /* 0x0000000000408947 */ /* 0x000fec0003800000 */
[----:B------:R-:W-:Y:S01]  /*1750*/  FSETP.GTU.FTZ.AND P0, PT, |R11|, +INF , PT ;  /* 0x7f8000000b00780b */ /* 0x000fe20003f1c200 */
[----:B------:R-:W-:-:S12]  /*1760*/  IMAD.MOV.U32 R10, RZ, RZ, R11 ;  /* 0x000000ffff0a7224 */ /* 0x000fd800078e000b */
[----:B------:R-:W-:Y:S05]  /*1770*/  @P0 BRA `(.L_x_18) ;  /* 0x0000000400280947 */ /* 0x000fea0003800000 */
[----:B------:R-:W-:-:S05]  /*1780*/  HFMA2 R11, -RZ, RZ, 2, 0 ;  /* 0x40000000ff0b7431 */ /* 0x000fca00000001ff */
[----:B------:R-:W-:-:S13]  /*1790*/  LOP3.LUT P0, RZ, R14, 0x7fffffff, R11, 0xc8, !PT ;  /* 0x7fffffff0eff7812 */ /* 0x000fda000780c80b */
[----:B------:R-:W-:Y:S05]  /*17a0*/  @!P0 BRA `(.L_x_19) ;  /* 0x0000000400148947 */ /* 0x000fea0003800000 */
[----:B------:R-:W-:Y:S02]  /*17b0*/  FSETP.NEU.FTZ.AND P0, PT, |R10|, +INF , PT ;  /* 0x7f8000000a00780b */ /* 0x000fe40003f1d200 */
[----:B------:R-:W-:-:S04]  /*17c0*/  LOP3.LUT P1, RZ, R11, 0x7fffffff, RZ, 0xc0, !PT ;  /* 0x7fffffff0bff7812 */ /* 0x000fc8000782c0ff */
[----:B------:R-:W-:-:S13]  /*17d0*/  PLOP3.LUT P0, PT, P0, P1, PT, 0x2f, 0xf2 ;  /* 0x0000000000f2781c */ /* 0x000fda0000702577 */
[----:B------:R-:W-:Y:S05]  /*17e0*/  @P0 BRA `(.L_x_20) ;  /* 0x0000000000fc0947 */ /* 0x000fea0003800000 */
[----:B------:R-:W-:-:S13]  /*17f0*/  LOP3.LUT P0, RZ, R14, 0x7fffffff, RZ, 0xc0, !PT ;  /* 0x7fffffff0eff7812 */ /* 0x000fda000780c0ff */
[----:B------:R-:W-:Y:S05]  /*1800*/  @!P0 BRA `(.L_x_21) ;  /* 0x0000000000e88947 */ /* 0x000fea0003800000 */
[----:B------:R-:W-:Y:S01]  /*1810*/  ISETP.GE.AND P0, PT, R15, RZ, PT ;  /* 0x000000ff0f00720c */ /* 0x000fe20003f06270 */
[----:B------:R-:W-:-:S12]  /*1820*/  IMAD.MOV.U32 R16, RZ, RZ, RZ ;  /* 0x000000ffff107224 */ /* 0x000fd800078e00ff */
[----:B------:R-:W-:Y:S01]  /*1830*/  @!P0 FFMA R14, R10, 1.84467440737095516160e+19, RZ ;  /* 0x5f8000000a0e8823 */ /* 0x000fe200000000ff */
[----:B------:R-:W-:-:S07]  /*1840*/  @!P0 IADD3 R16, PT, PT, R16, 0x40, RZ ;  /* 0x0000004010108810 */ /* 0x000fce0007ffe0ff */
.L_x_17:
[----:B------:R-:W-:Y:S01]  /*1850*/  LEA R11, R13, 0xc0800000, 0x17 ;  /* 0xc08000000d0b7811 */ /* 0x000fe200078eb8ff */
[----:B------:R-:W-:Y:S01]  /*1860*/  UMOV UR4, 0x40000000 ;  /* 0x4000000000047882 */ /* 0x000fe20000000000 */
[----:B------:R-:W-:Y:S01]  /*1870*/  IADD3 R13, PT, PT, R16, 0x80, -R13 ;  /* 0x00000080100d7810 */ /* 0x000fe20007ffe80d */
[----:B------:R-:W-:Y:S02]  /*1880*/  UIADD3 UR4, UPT, UPT, UR4, -0x800000, URZ ;  /* 0xff80000004047890 */ /* 0x000fe4000fffe0ff */
[----:B------:R-:W-:-:S04]  /*1890*/  IMAD.IADD R11, R14, 0x1, -R11 ;  /* 0x000000010e0b7824 */ /* 0x000fc800078e0a0b */
[----:B------:R-:W0:Y:S01]  /*18a0*/  MUFU.RCP R10, R11 ;  /* 0x0000000b000a7308 */ /* 0x000e220000001000 */
[----:B------:R-:W-:-:S04]  /*18b0*/  FADD.FTZ R15, -R11, -RZ ;  /* 0x800000ff0b0f7221 */ /* 0x000fc80000010100 */
[----:B0-----:R-:W-:-:S04]  /*18c0*/  FFMA R17, R10, R15, 1 ;  /* 0x3f8000000a117423 */ /* 0x001fc8000000000f */
[----:B------:R-:W-:-:S04]  /*18d0*/  FFMA R10, R10, R17, R10 ;  /* 0x000000110a0a7223 */ /* 0x000fc8000000000a */
[----:B------:R-:W-:-:S04]  /*18e0*/  FFMA R14, R10, UR4, RZ ;  /* 0x000000040a0e7c23 */ /* 0x000fc800080000ff */
[----:B------:R-:W-:-:S04]  /*18f0*/  FFMA R17, R15, R14, UR4 ;  /* 0x000000040f117e23 */ /* 0x000fc8000800000e */
[----:B------:R-:W-:-:S04]  /*1900*/  FFMA R17, R10, R17, R14 ;  /* 0x000000110a117223 */ /* 0x000fc8000000000e */
[----:B------:R-:W-:-:S04]  /*1910*/  FFMA R18, R15, R17, UR4 ;  /* 0x000000040f127e23 */ /* 0x000fc80008000011 */
[----:B------:R-:W-:-:S05]  /*1920*/  FFMA R14, R10, R18, R17 ;  /* 0x000000120a0e7223 */ /* 0x000fca0000000011 */
[----:B------:R-:W-:-:S04]  /*1930*/  SHF.R.U32.HI R11, RZ, 0x17, R14 ;  /* 0x00000017ff0b7819 */ /* 0x000fc8000001160e */
[----:B------:R-:W-:-:S04]  /*1940*/  LOP3.LUT R11, R11, 0xff, RZ, 0xc0, !PT ;  /* 0x000000ff0b0b7812 */ /* 0x000fc800078ec0ff */
[----:B------:R-:W-:-:S05]  /*1950*/  IADD3 R15, PT, PT, R11, R13, RZ ;  /* 0x0000000d0b0f7210 */ /* 0x000fca0007ffe0ff */
[----:B------:R-:W-:-:S05]  /*1960*/  VIADD R11, R15, 0xffffffff ;  /* 0xffffffff0f0b7836 */ /* 0x000fca0000000000 */
[----:B------:R-:W-:-:S13]  /*1970*/  ISETP.GE.U32.AND P0, PT, R11, 0xfe, PT ;  /* 0x000000fe0b00780c */ /* 0x000fda0003f06070 */
[----:B------:R-:W-:Y:S05]  /*1980*/  @!P0 BRA `(.L_x_22) ;  /* 0x0000000000808947 */ /* 0x000fea0003800000 */
[----:B------:R-:W-:-:S13]  /*1990*/  ISETP.GT.AND P0, PT, R15, 0xfe, PT ;  /* 0x000000fe0f00780c */ /* 0x000fda0003f04270 */
[----:B------:R-:W-:Y:S05]  /*19a0*/  @P0 BRA `(.L_x_23) ;  /* 0x00000000006c0947 */ /* 0x000fea0003800000 */
[----:B------:R-:W-:-:S13]  /*19b0*/  ISETP.GE.AND P0, PT, R15, 0x1, PT ;  /* 0x000000010f00780c */ /* 0x000fda0003f06270 */
[----:B------:R-:W-:Y:S05]  /*19c0*/  @P0 BRA `(.L_x_24) ;  /* 0x0000000000980947 */ /* 0x000fea0003800000 */
[----:B------:R-:W-:Y:S02]  /*19d0*/  ISETP.GE.AND P0, PT, R15, -0x18, PT ;  /* 0xffffffe80f00780c */ /* 0x000fe40003f06270 */
[----:B------:R-:W-:-:S11]  /*19e0*/  LOP3.LUT R14, R14, 0x80000000, RZ, 0xc0, !PT ;  /* 0x800000000e0e7812 */ /* 0x000fd600078ec0ff */
[----:B------:R-:W-:Y:S05]  /*19f0*/  @!P0 BRA `(.L_x_24) ;  /* 0x00000000008c8947 */ /* 0x000fea0003800000 */
[CCC-:B------:R-:W-:Y:S01]  /*1a00*/  FFMA.RZ R11, R10.reuse, R18.reuse, R17.reuse ;  /* 0x000000120a0b7223 */ /* 0x1c0fe2000000c011 */
[C---:B------:R-:W-:Y:S02]  /*1a10*/  IADD3 R16, PT, PT, R15.reuse, 0x20, RZ ;  /* 0x000000200f107810 */ /* 0x040fe40007ffe0ff */
[----:B------:R-:W-:Y:S02]  /*1a20*/  ISETP.NE.AND P2, PT, R15, RZ, PT ;  /* 0x000000ff0f00720c */ /* 0x000fe40003f45270 */
[----:B------:R-:W-:Y:S01]  /*1a30*/  LOP3.LUT R13, R11, 0x7fffff, RZ, 0xc0, !PT ;  /* 0x007fffff0b0d7812 */ /* 0x000fe200078ec0ff */
[CCC-:B------:R-:W-:Y:S01]  /*1a40*/  FFMA.RP R11, R10.reuse, R18.reuse, R17.reuse ;  /* 0x000000120a0b7223 */ /* 0x1c0fe20000008011 */
[----:B------:R-:W-:Y:S01]  /*1a50*/  FFMA.RM R10, R10, R18, R17 ;  /* 0x000000120a0a7223 */ /* 0x000fe20000004011 */
[----:B------:R-:W-:Y:S01]  /*1a60*/  ISETP.NE.AND P1, PT, R15, RZ, PT ;  /* 0x000000ff0f00720c */ /* 0x000fe20003f25270 */
[----:B------:R-:W-:Y:S01]  /*1a70*/  IMAD.MOV R15, RZ, RZ, -R15 ;  /* 0x000000ffff0f7224 */ /* 0x000fe200078e0a0f */
[----:B------:R-:W-:-:S02]  /*1a80*/  LOP3.LUT R13, R13, 0x800000, RZ, 0xfc, !PT ;  /* 0x008000000d0d7812 */ /* 0x000fc400078efcff */
[----:B------:R-:W-:Y:S02]  /*1a90*/  FSETP.NEU.FTZ.AND P0, PT, R11, R10, PT ;  /* 0x0000000a0b00720b */ /* 0x000fe40003f1d000 */
[----:B------:R-:W-:Y:S02]  /*1aa0*/  SHF.L.U32 R16, R13, R16, RZ ;  /* 0x000000100d107219 */ /* 0x000fe400000006ff */
[----:B------:R-:W-:Y:S02]  /*1ab0*/  SEL R10, R15, RZ, P2 ;  /* 0x000000ff0f0a7207 */ /* 0x000fe40001000000 */
[----:B------:R-:W-:Y:S02]  /*1ac0*/  ISETP.NE.AND P1, PT, R16, RZ, P1 ;  /* 0x000000ff1000720c */ /* 0x000fe40000f25270 */
[----:B------:R-:W-:Y:S02]  /*1ad0*/  SHF.R.U32.HI R10, RZ, R10, R13 ;  /* 0x0000000aff0a7219 */ /* 0x000fe4000001160d */
[----:B------:R-:W-:-:S02]  /*1ae0*/  PLOP3.LUT P0, PT, P0, P1, PT, 0xf8, 0x8f ;  /* 0x00000000008f781c */ /* 0x000fc40000703f70 */
[----:B------:R-:W-:Y:S02]  /*1af0*/  SHF.R.U32.HI R16, RZ, 0x1, R10 ;  /* 0x00000001ff107819 */ /* 0x000fe4000001160a */
[----:B------:R-:W-:-:S04]  /*1b00*/  SEL R11, RZ, 0x1, !P0 ;  /* 0x00000001ff0b7807 */ /* 0x000fc80004000000 */
[----:B------:R-:W-:-:S04]  /*1b10*/  LOP3.LUT R11, R11, 0x1, R16, 0xf8, !PT ;  /* 0x000000010b0b7812 */ /* 0x000fc800078ef810 */
[----:B------:R-:W-:-:S04]  /*1b20*/  LOP3.LUT R11, R11, R10, RZ, 0xc0, !PT ;  /* 0x0000000a0b0b7212 */ /* 0x000fc800078ec0ff */
[----:B------:R-:W-:-:S04]  /*1b30*/  IADD3 R11, PT, PT, R16, R11, RZ ;  /* 0x0000000b100b7210 */ /* 0x000fc80007ffe0ff */
[----:B------:R-:W-:Y:S01]  /*1b40*/  LOP3.LUT R14, R11, R14, RZ, 0xfc, !PT ;  /* 0x0000000e0b0e7212 */ /* 0x000fe200078efcff */
[----:B------:R-:W-:Y:S06]  /*1b50*/  BRA `(.L_x_24) ;  /* 0x0000000000347947 */ /* 0x000fec0003800000 */
.L_x_23:
[----:B------:R-:W-:-:S04]  /*1b60*/  LOP3.LUT R14, R14, 0x80000000, RZ, 0xc0, !PT ;  /* 0x800000000e0e7812 */ /* 0x000fc800078ec0ff */
[----:B------:R-:W-:Y:S01]  /*1b70*/  LOP3.LUT R14, R14, 0x7f800000, RZ, 0xfc, !PT ;  /* 0x7f8000000e0e7812 */ /* 0x000fe200078efcff */
[----:B------:R-:W-:Y:S06]  /*1b80*/  BRA `(.L_x_24) ;  /* 0x0000000000287947 */ /* 0x000fec0003800000 */
.L_x_22:
[----:B------:R-:W-:Y:S01]  /*1b90*/  IMAD R14, R13, 0x800000, R14 ;  /* 0x008000000d0e7824 */ /* 0x000fe200078e020e */
[----:B------:R-:W-:Y:S06]  /*1ba0*/  BRA `(.L_x_24) ;  /* 0x0000000000207947 */ /* 0x000fec0003800000 */
.L_x_21:
[----:B------:R-:W-:-:S04]  /*1bb0*/  LOP3.LUT R14, R14, 0x80000000, R11, 0x48, !PT ;  /* 0x800000000e0e7812 */ /* 0x000fc800078e480b */
[----:B------:R-:W-:Y:S01]  /*1bc0*/  LOP3.LUT R14, R14, 0x7f800000, RZ, 0xfc, !PT ;  /* 0x7f8000000e0e7812 */ /* 0x000fe200078efcff */
[----:B------:R-:W-:Y:S06]  /*1bd0*/  BRA `(.L_x_24) ;  /* 0x0000000000147947 */ /* 0x000fec0003800000 */
.L_x_20:
[----:B------:R-:W-:Y:S01]  /*1be0*/  LOP3.LUT R14, R14, 0x80000000, R11, 0x48, !PT ;  /* 0x800000000e0e7812 */ /* 0x000fe200078e480b */
[----:B------:R-:W-:Y:S06]  /*1bf0*/  BRA `(.L_x_24) ;  /* 0x00000000000c7947 */ /* 0x000fec0003800000 */
.L_x_19:
[----:B------:R-:W0:Y:S01]  /*1c00*/  MUFU.RSQ R14, -QNAN ;  /* 0xffc00000000e7908 */ /* 0x000e220000001400 */
[----:B------:R-:W-:Y:S05]  /*1c10*/  BRA `(.L_x_24) ;  /* 0x0000000000047947 */ /* 0x000fea0003800000 */
.L_x_18:
[----:B------:R-:W-:-:S07]  /*1c20*/  FADD.FTZ R14, R10, 2 ;  /* 0x400000000a0e7421 */ /* 0x000fce0000010000 */
.L_x_24:
[----:B------:R-:W-:-:S04]  /*1c30*/  HFMA2 R13, -RZ, RZ, 0, 0 ;  /* 0x00000000ff0d7431 */ /* 0x000fc800000001ff */
[----:B0-----:R-:W-:Y:S05]  /*1c40*/  RET.REL.NODEC R12 `(tema_multi_series_one_param_f32) ;  /* 0xffffffe00cec7950 */ /* 0x001fea0003c3ffff */
.L_x_25:
[----:B------:R-:W-:-:S00]  /*1c50*/  BRA `(.L_x_25) ;  /* 0xfffffffc00fc7947 */ /* 0x000fc0000383ffff */
[----:B------:R-:W-:-:S00]  /*1c60*/  NOP ;  /* 0x0000000000007918 */ /* 0x000fc00000000000 */
        /* <DEDUP_REMOVED lines=9> */
.L_x_56:


//--------------------- .text.tema_batch_f32      --------------------------
	.section	.text.tema_batch_f32,"ax",@progbits
	.align	128
        .global         tema_batch_f32
        .type           tema_batch_f32,@function
        .size           tema_batch_f32,(.L_x_57 - tema_batch_f32)
        .other          tema_batch_f32,@"STO_CUDA_ENTRY STV_DEFAULT"
tema_batch_f32:
.text.tema_batch_f32:
[----:B------:R-:W-:Y:S08]  /*0000*/  LDC R1, c[0x0][0x37c] ;  /* 0x0000df00ff017b82 */ /* 0x000ff00000000800 */
[----:B------:R-:W0:Y:S02]  /*0010*/  LDC.64 R4, c[0x0][0x390] ;  /* 0x0000e400ff047b82 */ /* 0x000e240000000a00 */
[----:B0-----:R-:W-:-:S04]  /*0020*/  VIMNMX R0, PT, PT, R4, R5, PT ;  /* 0x0000000504007248 */ /* 0x001fc80003fe0100 */
[----:B------:R-:W-:-:S13]  /*0030*/  ISETP.GE.AND P0, PT, R0, 0x1, PT ;  /* 0x000000010000780c */ /* 0x000fda0003f06270 */
[----:B------:R-:W-:Y:S05]  /*0040*/  @!P0 EXIT ;  /* 0x000000000000894d */ /* 0x000fea0003800000 */
[----:B------:R-:W0:Y:S01]  /*0050*/  S2R R6, SR_TID.X ;  /* 0x0000000000067919 */ /* 0x000e220000002100 */
[----:B------:R-:W1:Y:S01]  /*0060*/  S2R R3, SR_CTAID.X ;  /* 0x0000000000037919 */ /* 0x000e620000002500 */
[C---:B0-----:R-:W-:Y:S02]  /*0070*/  LOP3.LUT R0, R6.reuse, 0x60, RZ, 0xc0, !PT ;  /* 0x0000006006007812 */ /* 0x041fe400078ec0ff */
[----:B------:R-:W-:-:S03]  /*0080*/  LOP3.LUT R6, R6, 0x1f, RZ, 0xc0, !PT ;  /* 0x0000001f06067812 */ /* 0x000fc600078ec0ff */
[----:B-1----:R-:W-:-:S04]  /*0090*/  IMAD R3, R3, 0x80, R0 ;  /* 0x0000008003037824 */ /* 0x002fc800078e0200 */
[----:B------:R-:W-:-:S05]  /*00a0*/  IMAD.IADD R7, R6, 0x1, R3 ;  /* 0x0000000106077824 */ /* 0x000fca00078e0203 */
[----:B------:R-:W-:-:S13]  /*00b0*/  ISETP.GE.AND P0, PT, R7, R5, PT ;  /* 0x000000050700720c */ /* 0x000fda0003f06270 */
[----:B------:R-:W-:Y:S05]  /*00c0*/  @P0 EXIT ;  /* 0x000000000000094d */ /* 0x000fea0003800000 */
[----:B------:R-:W0:Y:S01]  /*00d0*/  LDC.64 R2, c[0x0][0x388] ;  /* 0x0000e200ff027b82 */ /* 0x000e220000000a00 */
[----:B------:R-:W1:Y:S01]  /*00e0*/  LDCU.64 UR6, c[0x0][0x358] ;  /* 0x00006b00ff0677ac */ /* 0x000e620008000a00 */
[----:B0-----:R-:W-:-:S06]  /*00f0*/  IMAD.WIDE R2, R7, 0x4, R2 ;  /* 0x0000000407027825 */ /* 0x001fcc00078e0202 */
[----:B-1----:R-:W2:Y:S02]  /*0100*/  LDG.E.CONSTANT R2, desc[UR6][R2.64] ;  /* 0x0000000602027981 */ /* 0x002ea4000c1e9900 */
[----:B--2---:R-:W-:-:S13]  /*0110*/  ISETP.GE.AND P0, PT, R2, 0x1, PT ;  /* 0x000000010200780c */ /* 0x004fda0003f06270 */
[----:B------:R-:W-:Y:S05]  /*0120*/  @!P0 EXIT ;  /* 0x000000000000894d */ /* 0x000fea0003800000 */
[----:B------:R-:W0:Y:S01]  /*0130*/  LDC R3, c[0x0][0x398] ;  /* 0x0000e600ff037b82 */ /* 0x000e220000000800 */
[-C--:B------:R-:W-:Y:S01]  /*0140*/  IMAD R7, R7, R4.reuse, RZ ;  /* 0x0000000407077224 */ /* 0x080fe200078e02ff */
[C---:B0-----:R-:W-:Y:S01]  /*0150*/  ISETP.GE.AND P0, PT, R3.reuse, R4, PT ;  /* 0x000000040300720c */ /* 0x041fe20003f06270 */
[----:B------:R-:W-:Y:S01]  /*0160*/  IMAD R11, R2, 0x3, R3 ;  /* 0x00000003020b7824 */ /* 0x000fe200078e0203 */
[----:B------:R-:W-:-:S03]  /*0170*/  IADD3 R10, PT, PT, R3, -0x1, R2 ;  /* 0xffffffff030a7810 */ /* 0x000fc60007ffe002 */
[----:B------:R-:W-:-:S08]  /*0180*/  VIADD R11, R11, 0xfffffffd ;  /* 0xfffffffd0b0b7836 */ /* 0x000fd00000000000 */
[----:B------:R-:W-:Y:S05]  /*0190*/  @!P0 BRA `(.L_x_26) ;  /* 0x0000000000f08947 */ /* 0x000fea0003800000 */
[C---:B------:R-:W-:Y:S01]  /*01a0*/  ISETP.GE.U32.AND P0, PT, R4.reuse, 0x8, PT ;  /* 0x000000080400780c */ /* 0x040fe20003f06070 */
[----:B------:R-:W-:Y:S01]  /*01b0*/  IMAD.MOV.U32 R0, RZ, RZ, RZ ;  /* 0x000000ffff007224 */ /* 0x000fe200078e00ff */
[----:B------:R-:W-:-:S04]  /*01c0*/  LOP3.LUT R6, R4, 0x7, RZ, 0xc0, !PT ;  /* 0x0000000704067812 */ /* 0x000fc800078ec0ff */
[----:B------:R-:W-:-:S07]  /*01d0*/  ISETP.NE.AND P1, PT, R6, RZ, PT ;  /* 0x000000ff0600720c */ /* 0x000fce0003f25270 */
[----:B------:R-:W-:Y:S06]  /*01e0*/  @!P0 BRA `(.L_x_27) ;  /* 0x0000000000588947 */ /* 0x000fec0003800000 */
[----:B------:R-:W0:Y:S01]  /*01f0*/  LDCU.64 UR4, c[0x0][0x3a0] ;  /* 0x00007400ff0477ac */ /* 0x000e220008000a00 */
[----:B------:R-:W-:Y:S01]  /*0200*/  LOP3.LUT R0, R4, 0x7ffffff8, RZ, 0xc0, !PT ;  /* 0x7ffffff804007812 */ /* 0x000fe200078ec0ff */
[----:B------:R-:W-:Y:S02]  /*0210*/  IMAD.MOV.U32 R11, RZ, RZ, R7 ;  /* 0x000000ffff0b7224 */ /* 0x000fe400078e0007 */
[----:B------:R-:W-:Y:S02]  /*0220*/  IMAD.MOV.U32 R13, RZ, RZ, 0x7fc00000 ;  /* 0x7fc00000ff0d7424 */ /* 0x000fe400078e00ff */
[----:B------:R-:W-:Y:S01]  /*0230*/  IMAD.MOV R5, RZ, RZ, -R0 ;  /* 0x000000ffff057224 */ /* 0x000fe200078e0a00 */
[----:B0-----:R-:W-:-:S04]  /*0240*/  UIADD3 UR4, UP0, UPT, UR4, 0x10, URZ ;  /* 0x0000001004047890 */ /* 0x001fc8000ff1e0ff */
[----:B------:R-:W-:Y:S02]  /*0250*/  UIADD3.X UR5, UPT, UPT, URZ, UR5, URZ, UP0, !UPT ;  /* 0x00000005ff057290 */ /* 0x000fe400087fe4ff */
[----:B------:R-:W-:-:S04]  /*0260*/  MOV R8, UR4 ;  /* 0x0000000400087c02 */ /* 0x000fc80008000f00 */
[----:B------:R-:W-:-:S07]  /*0270*/  IMAD.U32 R9, RZ, RZ, UR5 ;  /* 0x00000005ff097e24 */ /* 0x000fce000f8e00ff */
.L_x_28:
[----:B0-----:R-:W-:-:S04]  /*0280*/  IMAD.WIDE R2, R11, 0x4, R8 ;  /* 0x000000040b027825 */ /* 0x001fc800078e0208 */
[----:B------:R-:W-:Y:S01]  /*0290*/  VIADD R5, R5, 0x8 ;  /* 0x0000000805057836 */ /* 0x000fe20000000000 */
[----:B------:R0:W-:Y:S01]  /*02a0*/  STG.E desc[UR6][R2.64+-0x10], R13 ;  /* 0xfffff00d02007986 */ /* 0x0001e2000c101906 */
[----:B------:R-:W-:-:S03]  /*02b0*/  VIADD R11, R11, 0x8 ;  /* 0x000000080b0b7836 */ /* 0x000fc60000000000 */
[----:B------:R0:W-:Y:S01]  /*02c0*/  STG.E desc[UR6][R2.64+-0xc], R13 ;  /* 0xfffff40d02007986 */ /* 0x0001e2000c101906 */
[----:B------:R-:W-:-:S03]  /*02d0*/  ISETP.NE.AND P0, PT, R5, RZ, PT ;  /* 0x000000ff0500720c */ /* 0x000fc60003f05270 */
[----:B------:R0:W-:Y:S04]  /*02e0*/  STG.E desc[UR6][R2.64+-0x8], R13 ;  /* 0xfffff80d02007986 */ /* 0x0001e8000c101906 */
[----:B------:R0:W-:Y:S04]  /*02f0*/  STG.E desc[UR6][R2.64+-0x4], R13 ;  /* 0xfffffc0d02007986 */ /* 0x0001e8000c101906 */
[----:B------:R0:W-:Y:S04]  /*0300*/  STG.E desc[UR6][R2.64], R13 ;  /* 0x0000000d02007986 */ /* 0x0001e8000c101906 */
[----:B------:R0:W-:Y:S04]  /*0310*/  STG.E desc[UR6][R2.64+0x4], R13 ;  /* 0x0000040d02007986 */ /* 0x0001e8000c101906 */
[----:B------:R0:W-:Y:S04]  /*0320*/  STG.E desc[UR6][R2.64+0x8], R13 ;  /* 0x0000080d02007986 */ /* 0x0001e8000c101906 */
[----:B------:R0:W-:Y:S01]  /*0330*/  STG.E desc[UR6][R2.64+0xc], R13 ;  /* 0x00000c0d02007986 */ /* 0x0001e2000c101906 */
[----:B------:R-:W-:Y:S05]  /*0340*/  @P0 BRA `(.L_x_28) ;  /* 0xfffffffc00cc0947 */ /* 0x000fea000383ffff */
.L_x_27:
[----:B------:R-:W-:Y:S05]  /*0350*/  @!P1 EXIT ;  /* 0x000000000000994d */ /* 0x000fea0003800000 */
[----:B------:R-:W-:Y:S02]  /*0360*/  ISETP.GE.U32.AND P0, PT, R6, 0x4, PT ;  /* 0x000000040600780c */ /* 0x000fe40003f06070 */
[----:B------:R-:W-:-:S04]  /*0370*/  LOP3.LUT R8, R4, 0x3, RZ, 0xc0, !PT ;  /* 0x0000000304087812 */ /* 0x000fc800078ec0ff */
[----:B------:R-:W-:-:S07]  /*0380*/  ISETP.NE.AND P1, PT, R8, RZ, PT ;  /* 0x000000ff0800720c */ /* 0x000fce0003f25270 */
[----:B------:R-:W-:Y:S06]  /*0390*/  @!P0 BRA `(.L_x_29) ;  /* 0x0000000000248947 */ /* 0x000fec0003800000 */
[----:B0-----:R-:W0:Y:S01]  /*03a0*/  LDC.64 R2, c[0x0][0x3a0] ;  /* 0x0000e800ff027b82 */ /* 0x001e220000000a00 */
[----:B------:R-:W-:Y:S02]  /*03b0*/  IMAD.IADD R5, R7, 0x1, R0 ;  /* 0x0000000107057824 */ /* 0x000fe400078e0200 */
[----:B------:R-:W-:Y:S02]  /*03c0*/  IMAD.MOV.U32 R9, RZ, RZ, 0x7fc00000 ;  /* 0x7fc00000ff097424 */ /* 0x000fe400078e00ff */
[----:B------:R-:W-:Y:S02]  /*03d0*/  VIADD R0, R0, 0x4 ;  /* 0x0000000400007836 */ /* 0x000fe40000000000 */
[----:B0-----:R-:W-:-:S05]  /*03e0*/  IMAD.WIDE R2, R5, 0x4, R2 ;  /* 0x0000000405027825 */ /* 0x001fca00078e0202 */
[----:B------:R1:W-:Y:S04]  /*03f0*/  STG.E desc[UR6][R2.64], R9 ;  /* 0x0000000902007986 */ /* 0x0003e8000c101906 */
[----:B------:R1:W-:Y:S04]  /*0400*/  STG.E desc[UR6][R2.64+0x4], R9 ;  /* 0x0000040902007986 */ /* 0x0003e8000c101906 */
[----:B------:R1:W-:Y:S04]  /*0410*/  STG.E desc[UR6][R2.64+0x8], R9 ;  /* 0x0000080902007986 */ /* 0x0003e8000c101906 */
[----:B------:R1:W-:Y:S02]  /*0420*/  STG.E desc[UR6][R2.64+0xc], R9 ;  /* 0x00000c0902007986 */ /* 0x0003e4000c101906 */
.L_x_29:
[----:B------:R-:W-:Y:S05]  /*0430*/  @!P1 EXIT ;  /* 0x000000000000994d */ /* 0x000fea0003800000 */
[----:B------:R-:W-:Y:S02]  /*0440*/  ISETP.NE.AND P0, PT, R8, 0x1, PT ;  /* 0x000000010800780c */ /* 0x000fe40003f05270 */
[----:B------:R-:W-:-:S04]  /*0450*/  LOP3.LUT R4, R4, 0x1, RZ, 0xc0, !PT ;  /* 0x0000000104047812 */ /* 0x000fc800078ec0ff */
[----:B------:R-:W-:-:S07]  /*0460*/  ISETP.NE.U32.AND P1, PT, R4, 0x1, PT ;  /* 0x000000010400780c */ /* 0x000fce0003f25070 */
[----:B------:R-:W-:Y:S06]  /*0470*/  @!P0 BRA `(.L_x_30) ;  /* 0x00000000001c8947 */ /* 0x000fec0003800000 */
[----:B01----:R-:W0:Y:S01]  /*0480*/  LDC.64 R2, c[0x0][0x3a0] ;  /* 0x0000e800ff027b82 */ /* 0x003e220000000a00 */
[----:B------:R-:W-:Y:S01]  /*0490*/  IMAD.IADD R5, R7, 0x1, R0 ;  /* 0x0000000107057824 */ /* 0x000fe200078e0200 */
[----:B------:R-:W-:Y:S01]  /*04a0*/  MOV R9, 0x7fc00000 ;  /* 0x7fc0000000097802 */ /* 0x000fe20000000f00 */
[----:B------:R-:W-:Y:S02]  /*04b0*/  VIADD R0, R0, 0x2 ;  /* 0x0000000200007836 */ /* 0x000fe40000000000 */
[----:B0-----:R-:W-:-:S05]  /*04c0*/  IMAD.WIDE R2, R5, 0x4, R2 ;  /* 0x0000000405027825 */ /* 0x001fca00078e0202 */
[----:B------:R2:W-:Y:S04]  /*04d0*/  STG.E desc[UR6][R2.64], R9 ;  /* 0x0000000902007986 */ /* 0x0005e8000c101906 */
[----:B------:R2:W-:Y:S02]  /*04e0*/  STG.E desc[UR6][R2.64+0x4], R9 ;  /* 0x0000040902007986 */ /* 0x0005e4000c101906 */
.L_x_30:
[----:B------:R-:W-:Y:S05]  /*04f0*/  @P1 EXIT ;  /* 0x000000000000194d */ /* 0x000fea0003800000 */
[----:B012---:R-:W0:Y:S01]  /*0500*/  LDC.64 R2, c[0x0][0x3a0] ;  /* 0x0000e800ff027b82 */ /* 0x007e220000000a00 */
[----:B------:R-:W-:Y:S02]  /*0510*/  IMAD.IADD R7, R7, 0x1, R0 ;  /* 0x0000000107077824 */ /* 0x000fe400078e0200 */
[----:B------:R-:W-:Y:S02]  /*0520*/  IMAD.MOV.U32 R5, RZ, RZ, 0x7fc00000 ;  /* 0x7fc00000ff057424 */ /* 0x000fe400078e00ff */
[----:B0-----:R-:W-:-:S05]  /*0530*/  IMAD.WIDE R2, R7, 0x4, R2 ;  /* 0x0000000407027825 */ /* 0x001fca00078e0202 */
[----:B------:R-:W-:Y:S01]  /*0540*/  STG.E desc[UR6][R2.64], R5 ;  /* 0x0000000502007986 */ /* 0x000fe2000c101906 */
[----:B------:R-:W-:Y:S05]  /*0550*/  EXIT ;  /* 0x000000000000794d */ /* 0x000fea0003800000 */
.L_x_26:
[----:B------:R-:W-:Y:S01]  /*0560*/  VIMNMX R0, PT, PT, R11, R4, PT ;  /* 0x000000040b007248 */ /* 0x000fe20003fe0100 */
[----:B------:R-:W-:Y:S03]  /*0570*/  BSSY.RECONVERGENT B0, `(.L_x_31) ;  /* 0x0000040000007945 */ /* 0x000fe60003800200 */
[----:B------:R-:W-:-:S13]  /*0580*/  ISETP.GE.AND P0, PT, R0, 0x1, PT ;  /* 0x000000010000780c */ /* 0x000fda0003f06270 */
[----:B------:R-:W-:Y:S05]  /*0590*/  @!P0 BRA `(.L_x_32) ;  /* 0x0000000000f48947 */ /* 0x000fea0003800000 */
[C---:B------:R-:W-:Y:S01]  /*05a0*/  ISETP.GE.U32.AND P0, PT, R0.reuse, 0x8, PT ;  /* 0x000000080000780c */ /* 0x040fe20003f06070 */
[----:B------:R-:W-:Y:S01]  /*05b0*/  BSSY.RECONVERGENT B1, `(.L_x_33) ;  /* 0x000001b000017945 */ /* 0x000fe20003800200 */
[----:B------:R-:W-:Y:S01]  /*05c0*/  LOP3.LUT R12, R0, 0x7, RZ, 0xc0, !PT ;  /* 0x00000007000c7812 */ /* 0x000fe200078ec0ff */
[----:B------:R-:W-:-:S03]  /*05d0*/  IMAD.MOV.U32 R14, RZ, RZ, RZ ;  /* 0x000000ffff0e7224 */ /* 0x000fc600078e00ff */
        /* <DEDUP_REMOVED lines=11> */
.L_x_35:
        /* <DEDUP_REMOVED lines=13> */
.L_x_34:
[----:B------:R-:W-:Y:S05]  /*0760*/  BSYNC.RECONVERGENT B1 ;  /* 0x0000000000017941 */ /* 0x000fea0003800200 */
.L_x_33:
[----:B------:R-:W-:Y:S05]  /*0770*/  @!P1 BRA `(.L_x_32) ;  /* 0x00000000007c9947 */ /* 0x000fea0003800000 */
[----:B------:R-:W-:Y:S01]  /*0780*/  ISETP.GE.U32.AND P0, PT, R12, 0x4, PT ;  /* 0x000000040c00780c */ /* 0x000fe20003f06070 */
[----:B------:R-:W-:Y:S01]  /*0790*/  BSSY.RECONVERGENT B1, `(.L_x_36) ;  /* 0x000000d000017945 */ /* 0x000fe20003800200 */
        /* <DEDUP_REMOVED lines=12> */
.L_x_37:
[----:B------:R-:W-:Y:S05]  /*0860*/  BSYNC.RECONVERGENT B1 ;  /* 0x0000000000017941 */ /* 0x000fea0003800200 */
.L_x_36:
[----:B------:R-:W-:Y:S05]  /*0870*/  @!P1 BRA `(.L_x_32) ;  /* 0x00000000003c9947 */ /* 0x000fea0003800000 */
[----:B------:R-:W-:Y:S02]  /*0880*/  LOP3.LUT R0, R0, 0x1, RZ, 0xc0, !PT ;  /* 0x0000000100007812 */ /* 0x000fe400078ec0ff */
[----:B------:R-:W-:Y:S02]  /*0890*/  ISETP.NE.AND P0, PT, R8, 0x1, PT ;  /* 0x000000010800780c */ /* 0x000fe40003f05270 */
[----:B------:R-:W-:-:S11]  /*08a0*/  ISETP.NE.U32.AND P1, PT, R0, 0x1, PT ;  /* 0x000000010000780c */ /* 0x000fd60003f25070 */
[----:B01----:R-:W0:Y:S01]  /*08b0*/  @P0 LDC.64 R4, c[0x0][0x3a0] ;  /* 0x0000e800ff040b82 */ /* 0x003e220000000a00 */
[C---:B------:R-:W-:Y:S01]  /*08c0*/  @P0 IADD3 R9, PT, PT, R7.reuse, R14, RZ ;  /* 0x0000000e07090210 */ /* 0x040fe20007ffe0ff */
[----:B------:R-:W-:Y:S02]  /*08d0*/  @P0 VIADD R14, R14, 0x2 ;  /* 0x000000020e0e0836 */ /* 0x000fe40000000000 */
[----:B------:R-:W-:Y:S02]  /*08e0*/  @P0 IMAD.MOV.U32 R15, RZ, RZ, 0x7fc00000 ;  /* 0x7fc00000ff0f0424 */ /* 0x000fe400078e00ff */
[----:B------:R-:W-:Y:S02]  /*08f0*/  @!P1 IMAD.IADD R3, R7, 0x1, R14 ;  /* 0x0000000107039824 */ /* 0x000fe400078e020e */
[----:B------:R-:W1:Y:S01]  /*0900*/  @!P1 LDC.64 R12, c[0x0][0x3a0] ;  /* 0x0000e800ff0c9b82 */ /* 0x000e620000000a00 */
[----:B0-----:R-:W-:-:S05]  /*0910*/  @P0 IMAD.WIDE R8, R9, 0x4, R4 ;  /* 0x0000000409080825 */ /* 0x001fca00078e0204 */
[----:B------:R2:W-:Y:S01]  /*0920*/  @P0 STG.E desc[UR6][R8.64], R15 ;  /* 0x0000000f08000986 */ /* 0x0005e2000c101906 */
[----:B-1----:R-:W-:-:S03]  /*0930*/  @!P1 IMAD.WIDE R4, R3, 0x4, R12 ;  /* 0x0000000403049825 */ /* 0x002fc600078e020c */
[----:B------:R2:W-:Y:S01]  /*0940*/  @P0 STG.E desc[UR6][R8.64+0x4], R15 ;  /* 0x0000040f08000986 */ /* 0x0005e2000c101906 */
[----:B------:R-:W-:-:S05]  /*0950*/  @!P1 IMAD.MOV.U32 R3, RZ, RZ, 0x7fc00000 ;  /* 0x7fc00000ff039424 */ /* 0x000fca00078e00ff */
[----:B------:R2:W-:Y:S02]  /*0960*/  @!P1 STG.E desc[UR6][R4.64], R3 ;  /* 0x0000000304009986 */ /* 0x0005e4000c101906 */
.L_x_32:
[----:B------:R-:W-:Y:S05]  /*0970*/  BSYNC.RECONVERGENT B0 ;  /* 0x0000000000007941 */ /* 0x000fea0003800200 */
.L_x_31:
[----:B------:R-:W-:Y:S01]  /*0980*/  I2FP.F32.U32 R0, R2 ;  /* 0x0000000200007245 */ /* 0x000fe20000201000 */
[----:B------:R-:W-:Y:S01]  /*0990*/  UMOV UR4, 0x40000000 ;  /* 0x4000000000047882 */ /* 0x000fe20000000000 */
[----:B------:R-:W-:Y:S01]  /*09a0*/  BSSY.RECONVERGENT B1, `(.L_x_38) ;  /* 0x000000e000017945 */ /* 0x000fe20003800200 */
[----:B012---:R-:W-:Y:S02]  /*09b0*/  IMAD.U32 R4, RZ, RZ, UR4 ;  /* 0x00000004ff047e24 */ /* 0x007fe4000f8e00ff */
        /* <DEDUP_REMOVED lines=10> */
[----:B------:R-:W-:Y:S05]  /*0a60*/  CALL.REL.NOINC `($__internal_1_$__cuda_sm3x_div_rn_noftz_f32_slowpath) ;  /* 0x0000000800a87944 */ /* 0x000fea0003c00000 */
[----:B------:R-:W-:-:S07]  /*0a70*/  IMAD.MOV.U32 R12, RZ, RZ, R8 ;  /* 0x000000ffff0c7224 */ /* 0x000fce00078e0008 */
.L_x_39:
[----:B------:R-:W-:Y:S05]  /*0a80*/  BSYNC.RECONVERGENT B1 ;  /* 0x0000000000017941 */ /* 0x000fea0003800200 */
.L_x_38:
[----:B------:R-:W-:Y:S01]  /*0a90*/  ISETP.NE.AND P0, PT, R6, RZ, PT ;  /* 0x000000ff0600720c */ /* 0x000fe20003f05270 */
[----:B------:R-:W0:Y:S01]  /*0aa0*/  LDC R17, c[0x0][0x398] ;  /* 0x0000e600ff117b82 */ /* 0x000e220000000800 */
[----:B------:R-:W-:Y:S01]  /*0ab0*/  HFMA2 R13, -RZ, RZ, 0, 0 ;  /* 0x00000000ff0d7431 */ /* 0x000fe200000001ff */
[----:B------:R-:W1:Y:S06]  /*0ac0*/  LDCU UR5, c[0x0][0x390] ;  /* 0x00007200ff0577ac */ /* 0x000e6c0008000800 */
[----:B------:R-:W2:Y:S01]  /*0ad0*/  LDC R23, c[0x0][0x390] ;  /* 0x0000e400ff177b82 */ /* 0x000ea20000000800 */
[----:B------:R-:W3:Y:S01]  /*0ae0*/  LDCU UR4, c[0x0][0x398] ;  /* 0x00007300ff0477ac */ /* 0x000ee20008000800 */
[----:B------:R-:W2:Y:S06]  /*0af0*/  LDCU UR8, c[0x0][0x398] ;  /* 0x00007300ff0877ac */ /* 0x000eac0008000800 */
[----:B------:R-:W0:Y:S02]  /*0b00*/  @!P0 LDC.64 R4, c[0x0][0x380] ;  /* 0x0000e000ff048b82 */ /* 0x000e240000000a00 */
[----:B0-----:R-:W-:-:S05]  /*0b10*/  @!P0 IMAD.WIDE R4, R17, 0x4, R4 ;  /* 0x0000000411048825 */ /* 0x001fca00078e0204 */
[----:B------:R-:W4:Y:S01]  /*0b20*/  @!P0 LDG.E.CONSTANT R13, desc[UR6][R4.64] ;  /* 0x00000006040d8981 */ /* 0x000f22000c1e9900 */
[----:B-1----:R-:W-:Y:S01]  /*0b30*/  IADD3 R0, PT, PT, -R17, UR5, RZ ;  /* 0x0000000511007c10 */ /* 0x002fe2000fffe1ff */
[----:B------:R-:W-:Y:S01]  /*0b40*/  VIADD R14, R2, 0xffffffff ;  /* 0xffffffff020e7836 */ /* 0x000fe20000000000 */
[----:B------:R-:W-:Y:S01]  /*0b50*/  VOTE.ANY R8, PT, PT ;  /* 0x0000000000087806 */ /* 0x000fe200038e0100 */
[----:B---3--:R-:W-:Y:S01]  /*0b60*/  IMAD.U32 R9, RZ, RZ, UR4 ;  /* 0x00000004ff097e24 */ /* 0x008fe2000f8e00ff */
[----:B------:R-:W-:Y:S01]  /*0b70*/  LOP3.LUT P1, R3, R0, 0x3, RZ, 0xc0, !PT ;  /* 0x0000000300037812 */ /* 0x000fe2000782c0ff */
[----:B------:R-:W-:Y:S01]  /*0b80*/  IMAD.MOV.U32 R15, RZ, RZ, RZ ;  /* 0x000000ffff0f7224 */ /* 0x000fe200078e00ff */
[----:B--2---:R-:W-:Y:S01]  /*0b90*/  IADD3 R23, PT, PT, -R23, UR8, RZ ;  /* 0x0000000817177c10 */ /* 0x004fe2000fffe1ff */
[----:B------:R-:W-:Y:S01]  /*0ba0*/  IMAD.MOV.U32 R0, RZ, RZ, RZ ;  /* 0x000000ffff007224 */ /* 0x000fe200078e00ff */
[----:B------:R-:W-:Y:S01]  /*0bb0*/  IADD3 R14, PT, PT, R14, R17, R14 ;  /* 0x000000110e0e7210 */ /* 0x000fe20007ffe00e */
[----:B----4-:R-:W0:Y:S08]  /*0bc0*/  SHFL.IDX PT, R13, R13, RZ, 0x1f ;  /* 0x00001fff0d0d7589 */ /* 0x010e3000000e0000 */
[----:B------:R-:W-:Y:S05]  /*0bd0*/  @!P1 BRA `(.L_x_40) ;  /* 0x0000000000949947 */ /* 0x000fea0003800000 */
[----:B------:R-:W1:Y:S01]  /*0be0*/  LDC.64 R4, c[0x0][0x380] ;  /* 0x0000e000ff047b82 */ /* 0x000e620000000a00 */
[----:B------:R-:W-:Y:S01]  /*0bf0*/  IMAD.IADD R17, R7, 0x1, R17 ;  /* 0x0000000107117824 */ /* 0x000fe200078e0211 */
[----:B------:R-:W-:Y:S01]  /*0c00*/  LEA R8, -R2, RZ, 0x1 ;  /* 0x000000ff02087211 */ /* 0x000fe200078e09ff */
[----:B------:R-:W-:Y:S02]  /*0c10*/  IMAD.MOV R18, RZ, RZ, -R3 ;  /* 0x000000ffff127224 */ /* 0x000fe400078e0a03 */
[----:B------:R-:W-:Y:S02]  /*0c20*/  IMAD.MOV R16, RZ, RZ, -R2 ;  /* 0x000000ffff107224 */ /* 0x000fe400078e0a02 */
[----:B------:R-:W-:Y:S02]  /*0c30*/  IMAD.MOV.U32 R15, RZ, RZ, RZ ;  /* 0x000000ffff0f7224 */ /* 0x000fe400078e00ff */
[----:B------:R-:W-:-:S07]  /*0c40*/  IMAD.U32 R9, RZ, RZ, UR4 ;  /* 0x00000004ff097e24 */ /* 0x000fce000f8e00ff */
.L_x_41:
[----:B--2---:R-:W-:Y:S02]  /*0c50*/  IMAD.MOV.U32 R19, RZ, RZ, RZ ;  /* 0x000000ffff137224 */ /* 0x004fe400078e00ff */
[----:B-1----:R-:W-:-:S05]  /*0c60*/  IMAD.WIDE R2, R9, 0x4, R4 ;  /* 0x0000000409027825 */ /* 0x002fca00078e0204 */
[----:B------:R1:W2:Y:S01]  /*0c70*/  @!P0 LDG.E.CONSTANT R19, desc[UR6][R2.64] ;  /* 0x0000000602138981 */ /* 0x0002a2000c1e9900 */
[----:B------:R-:W-:Y:S01]  /*0c80*/  VOTE.ANY R20, PT, PT ;  /* 0x0000000000147806 */ /* 0x000fe200038e0100 */
[----:B------:R-:W-:Y:S01]  /*0c90*/  VIADD R16, R16, 0x1 ;  /* 0x0000000110107836 */ /* 0x000fe20000000000 */
[C---:B------:R-:W-:Y:S01]  /*0ca0*/  ISETP.GE.AND P3, PT, R9.reuse, R11, PT ;  /* 0x0000000b0900720c */ /* 0x040fe20003f66270 */
[----:B------:R-:W-:Y:S01]  /*0cb0*/  VIADD R18, R18, 0x1 ;  /* 0x0000000112127836 */ /* 0x000fe20000000000 */
[----:B------:R-:W-:Y:S02]  /*0cc0*/  ISETP.GE.AND P1, PT, R9, R10, PT ;  /* 0x0000000a0900720c */ /* 0x000fe40003f26270 */
[----:B------:R-:W-:-:S09]  /*0cd0*/  ISETP.NE.AND P2, PT, R16, RZ, PT ;  /* 0x000000ff1000720c */ /* 0x000fd20003f45270 */
[----:B-1----:R-:W1:Y:S02]  /*0ce0*/  @P3 LDC.64 R2, c[0x0][0x3a0] ;  /* 0x0000e800ff023b82 */ /* 0x002e640000000a00 */
[----:B-1----:R-:W-:-:S04]  /*0cf0*/  @P3 IMAD.WIDE R2, R17, 0x4, R2 ;  /* 0x0000000411023825 */ /* 0x002fc800078e0202 */
[----:B------:R-:W-:Y:S01]  /*0d00*/  VIADD R17, R17, 0x1 ;  /* 0x0000000111117836 */ /* 0x000fe20000000000 */
[----:B--2---:R-:W0:Y:S02]  /*0d10*/  SHFL.IDX PT, R20, R19, RZ, 0x1f ;  /* 0x00001fff13147589 */ /* 0x004e2400000e0000 */
[----:B0-----:R-:W-:-:S04]  /*0d20*/  FADD R22, R20, -R13 ;  /* 0x8000000d14167221 */ /* 0x001fc80000000000 */
[----:B------:R-:W-:-:S05]  /*0d30*/  FFMA R13, R22, R12, R13 ;  /* 0x0000000c160d7223 */ /* 0x000fca000000000d */
[C---:B------:R-:W-:Y:S02]  /*0d40*/  FSEL R21, R13.reuse, R0, !P2 ;  /* 0x000000000d157208 */ /* 0x040fe40005000000 */
[C---:B------:R-:W-:Y:S01]  /*0d50*/  ISETP.NE.AND P2, PT, R8.reuse, -0x2, PT ;  /* 0xfffffffe0800780c */ /* 0x040fe20003f45270 */
[----:B------:R-:W-:Y:S02]  /*0d60*/  VIADD R8, R8, 0x1 ;  /* 0x0000000108087836 */ /* 0x000fe40000000000 */
[----:B------:R-:W-:-:S04]  /*0d70*/  FADD R22, R13, -R21 ;  /* 0x800000150d167221 */ /* 0x000fc80000000000 */
[----:B------:R-:W-:Y:S01]  /*0d80*/  @P1 FFMA R0, R22, R12, R21 ;  /* 0x0000000c16001223 */ /* 0x000fe20000000015 */
[C---:B------:R-:W-:Y:S02]  /*0d90*/  ISETP.GE.AND P1, PT, R9.reuse, R14, PT ;  /* 0x0000000e0900720c */ /* 0x040fe40003f26270 */
[----:B------:R-:W-:Y:S01]  /*0da0*/  IADD3 R9, PT, PT, R9, 0x1, RZ ;  /* 0x0000000109097810 */ /* 0x000fe20007ffe0ff */
[----:B------:R-:W-:Y:S01]  /*0db0*/  @P3 FADD R22, R13, -R0 ;  /* 0x800000000d163221 */ /* 0x000fe20000000000 */
[----:B------:R-:W-:-:S05]  /*0dc0*/  FSEL R19, R0, R15, !P2 ;  /* 0x0000000f00137208 */ /* 0x000fca0005000000 */
[----:B------:R-:W-:-:S04]  /*0dd0*/  FADD R20, R0, -R19 ;  /* 0x8000001300147221 */ /* 0x000fc80000000000 */
[----:B------:R-:W-:Y:S01]  /*0de0*/  @P1 FFMA R15, R20, R12, R19 ;  /* 0x0000000c140f1223 */ /* 0x000fe20000000013 */
[----:B------:R-:W-:-:S03]  /*0df0*/  ISETP.NE.AND P1, PT, R18, RZ, PT ;  /* 0x000000ff1200720c */ /* 0x000fc60003f25270 */
[----:B------:R-:W-:-:S05]  /*0e00*/  @P3 FFMA R19, R22, 3, R15 ;  /* 0x4040000016133823 */ /* 0x000fca000000000f */
[----:B------:R2:W-:Y:S05]  /*0e10*/  @P3 STG.E desc[UR6][R2.64], R19 ;  /* 0x0000001302003986 */ /* 0x0005ea000c101906 */
[----:B------:R-:W-:Y:S05]  /*0e20*/  @P1 BRA `(.L_x_41) ;  /* 0xfffffffc00881947 */ /* 0x000fea000383ffff */
.L_x_40:
[----:B------:R-:W-:-:S13]  /*0e30*/  ISETP.GT.U32.AND P0, PT, R23, -0x4, PT ;  /* 0xfffffffc1700780c */ /* 0x000fda0003f04070 */
[----:B------:R-:W-:Y:S05]  /*0e40*/  @P0 EXIT ;  /* 0x000000000000094d */ /* 0x000fea0003800000 */
[----:B--2---:R-:W1:Y:S01]  /*0e50*/  LDC.64 R2, c[0x0][0x380] ;  /* 0x0000e000ff027b82 */ /* 0x004e620000000a00 */
[----:B------:R-:W-:Y:S01]  /*0e60*/  ISETP.NE.AND P0, PT, R6, RZ, PT ;  /* 0x000000ff0600720c */ /* 0x000fe20003f05270 */
[----:B------:R-:W-:Y:S01]  /*0e70*/  IMAD.IADD R17, R7, 0x1, R9 ;  /* 0x0000000107117824 */ /* 0x000fe200078e0209 */
[----:B------:R-:W2:Y:S01]  /*0e80*/  LDCU UR8, c[0x0][0x390] ;  /* 0x00007200ff0877ac */ /* 0x000ea20008000800 */
[----:B------:R-:W3:Y:S10]  /*0e90*/  LDCU.64 UR4, c[0x0][0x3a0] ;  /* 0x00007400ff0477ac */ /* 0x000ef40008000a00 */
.L_x_42:
[----:B------:R-:W-:Y:S01]  /*0ea0*/  CS2R R4, SRZ ;  /* 0x0000000000047805 */ /* 0x000fe2000001ff00 */
[----:B-1----:R-:W-:-:S05]  /*0eb0*/  IMAD.WIDE R18, R9, 0x4, R2 ;  /* 0x0000000409127825 */ /* 0x002fca00078e0202 */
[----:B------:R-:W4:Y:S01]  /*0ec0*/  @!P0 LDG.E.CONSTANT R5, desc[UR6][R18.64] ;  /* 0x0000000612058981 */ /* 0x000f22000c1e9900 */
[----:B------:R-:W-:Y:S01]  /*0ed0*/  ISETP.NE.AND P0, PT, R6, RZ, PT ;  /* 0x000000ff0600720c */ /* 0x000fe20003f05270 */
[----:B------:R-:W-:-:S12]  /*0ee0*/  IMAD.MOV.U32 R20, RZ, RZ, RZ ;  /* 0x000000ffff147224 */ /* 0x000fd800078e00ff */
[----:B------:R-:W5:Y:S01]  /*0ef0*/  @!P0 LDG.E.CONSTANT R20, desc[UR6][R18.64+0x4] ;  /* 0x0000040612148981 */ /* 0x000f62000c1e9900 */
[----:B------:R-:W-:-:S03]  /*0f00*/  IMAD.MOV.U32 R22, RZ, RZ, RZ ;  /* 0x000000ffff167224 */ /* 0x000fc600078e00ff */
[----:B------:R-:W2:Y:S04]  /*0f10*/  @!P0 LDG.E.CONSTANT R4, desc[UR6][R18.64+0xc] ;  /* 0x00000c0612048981 */ /* 0x000ea8000c1e9900 */
[----:B------:R1:W3:Y:S01]  /*0f20*/  @!P0 LDG.E.CONSTANT R22, desc[UR6][R18.64+0x8] ;  /* 0x0000080612168981 */ /* 0x0002e2000c1e9900 */
[----:B------:R-:W-:Y:S02]  /*0f30*/  VOTE.ANY R8, PT, PT ;  /* 0x0000000000087806 */ /* 0x000fe400038e0100 */
[----:B------:R-:W-:Y:S02]  /*0f40*/  VOTE.ANY R21, PT, PT ;  /* 0x0000000000157806 */ /* 0x000fe400038e0100 */
[C---:B------:R-:W-:Y:S02]  /*0f50*/  ISETP.NE.AND P1, PT, R9.reuse, R10, PT ;  /* 0x0000000a0900720c */ /* 0x040fe40003f25270 */
[----:B------:R-:W-:Y:S01]  /*0f60*/  VOTE.ANY R25, PT, PT ;  /* 0x0000000000197806 */ /* 0x000fe200038e0100 */
[C---:B-1----:R-:W-:Y:S01]  /*0f70*/  VIADD R19, R9.reuse, 0x1 ;  /* 0x0000000109137836 */ /* 0x042fe20000000000 */
[----:B------:R-:W-:-:S02]  /*0f80*/  ISETP.NE.AND P2, PT, R9, R14, PT ;  /* 0x0000000e0900720c */ /* 0x000fc40003f45270 */
[----:B------:R-:W-:Y:S02]  /*0f90*/  VOTE.ANY R31, PT, PT ;  /* 0x00000000001f7806 */ /* 0x000fe400038e0100 */
[C---:B------:R-:W-:Y:S02]  /*0fa0*/  IADD3 R27, PT, PT, R19.reuse, 0x1, RZ ;  /* 0x00000001131b7810 */ /* 0x040fe40007ffe0ff */
[-C--:B------:R-:W-:Y:S02]  /*0fb0*/  ISETP.NE.AND P3, PT, R19, R14.reuse, PT ;  /* 0x0000000e1300720c */ /* 0x080fe40003f65270 */
[----:B------:R-:W-:Y:S02]  /*0fc0*/  SHF.R.S32.HI R28, RZ, 0x1f, R9 ;  /* 0x0000001fff1c7819 */ /* 0x000fe40000011409 */
[CC--:B------:R-:W-:Y:S02]  /*0fd0*/  ISETP.NE.AND P4, PT, R27.reuse, R14.reuse, PT ;  /* 0x0000000e1b00720c */ /* 0x0c0fe40003f85270 */
[----:B------:R-:W-:Y:S01]  /*0fe0*/  ISETP.GE.AND P5, PT, R27, R14, PT ;  /* 0x0000000e1b00720c */ /* 0x000fe20003fa6270 */
[----:B----4-:R-:W0:Y:S04]  /*0ff0*/  SHFL.IDX PT, R8, R5, RZ, 0x1f ;  /* 0x00001fff05087589 */ /* 0x010e2800000e0000 */
[----:B-----5:R-:W1:Y:S01]  /*1000*/  SHFL.IDX PT, R20, R20, RZ, 0x1f ;  /* 0x00001fff14147589 */ /* 0x020e6200000e0000 */
[----:B0-----:R-:W-:-:S04]  /*1010*/  FADD R16, R8, -R13 ;  /* 0x8000000d08107221 */ /* 0x001fc80000000000 */
[----:B------:R-:W-:Y:S01]  /*1020*/  FFMA R23, R16, R12, R13 ;  /* 0x0000000c10177223 */ /* 0x000fe2000000000d */
[----:B---3--:R-:W0:Y:S04]  /*1030*/  SHFL.IDX PT, R22, R22, RZ, 0x1f ;  /* 0x00001fff16167589 */ /* 0x008e2800000e0000 */
[----:B------:R-:W-:-:S05]  /*1040*/  FSEL R13, R23, R0, !P1 ;  /* 0x00000000170d7208 */ /* 0x000fca0004800000 */
[--C-:B------:R-:W-:Y:S01]  /*1050*/  FADD R16, R23, -R13.reuse ;  /* 0x8000000d17107221 */ /* 0x100fe20000000000 */
[----:B------:R-:W-:Y:S01]  /*1060*/  ISETP.GE.AND P1, PT, R9, R10, PT ;  /* 0x0000000a0900720c */ /* 0x000fe20003f26270 */
[----:B-1----:R-:W-:Y:S02]  /*1070*/  FADD R20, -R23, R20 ;  /* 0x0000001417147221 */ /* 0x002fe40000000100 */
[-C--:B------:R-:W-:Y:S02]  /*1080*/  FFMA R13, R16, R12.reuse, R13 ;  /* 0x0000000c100d7223 */ /* 0x080fe4000000000d */
[----:B------:R-:W-:-:S03]  /*1090*/  FFMA R21, R20, R12, R23 ;  /* 0x0000000c14157223 */ /* 0x000fc60000000017 */
[----:B------:R-:W-:Y:S02]  /*10a0*/  FSEL R16, R0, R13, !P1 ;  /* 0x0000000d00107208 */ /* 0x000fe40004800000 */
[----:B------:R-:W-:Y:S02]  /*10b0*/  ISETP.NE.AND P1, PT, R19, R10, PT ;  /* 0x0000000a1300720c */ /* 0x000fe40003f25270 */
[C---:B------:R-:W-:Y:S02]  /*10c0*/  FSEL R5, R16.reuse, R15, !P2 ;  /* 0x0000000f10057208 */ /* 0x040fe40005000000 */
[C---:B------:R-:W-:Y:S01]  /*10d0*/  FSEL R13, R21.reuse, R16, !P1 ;  /* 0x00000010150d7208 */ /* 0x040fe20004800000 */
[----:B--2---:R1:W2:Y:S02]  /*10e0*/  SHFL.IDX PT, R20, R4, RZ, 0x1f ;  /* 0x00001fff04147589 */ /* 0x0042a400000e0000 */
[----:B------:R-:W-:Y:S02]  /*10f0*/  FADD R8, R16, -R5 ;  /* 0x8000000510087221 */ /* 0x000fe40000000000 */
[----:B------:R-:W-:Y:S01]  /*1100*/  FADD R18, R21, -R13 ;  /* 0x8000000d15127221 */ /* 0x000fe20000000000 */
[----:B------:R-:W-:Y:S01]  /*1110*/  ISETP.GE.AND P1, PT, R9, R14, PT ;  /* 0x0000000e0900720c */ /* 0x000fe20003f26270 */
[-C--:B------:R-:W-:Y:S01]  /*1120*/  FFMA R8, R8, R12.reuse, R5 ;  /* 0x0000000c08087223 */ /* 0x080fe20000000005 */
[----:B0-----:R-:W-:Y:S01]  /*1130*/  FADD R22, -R21, R22 ;  /* 0x0000001615167221 */ /* 0x001fe20000000100 */
[----:B------:R-:W-:Y:S01]  /*1140*/  FFMA R13, R18, R12, R13 ;  /* 0x0000000c120d7223 */ /* 0x000fe2000000000d */
[----:B------:R-:W-:-:S02]  /*1150*/  ISETP.GE.AND P2, PT, R19, R10, PT ;  /* 0x0000000a1300720c */ /* 0x000fc40003f46270 */
[----:B------:R-:W-:Y:S01]  /*1160*/  FFMA R25, R22, R12, R21 ;  /* 0x0000000c16197223 */ /* 0x000fe20000000015 */
[----:B------:R-:W-:Y:S02]  /*1170*/  FSEL R29, R15, R8, !P1 ;  /* 0x000000080f1d7208 */ /* 0x000fe40004800000 */
[----:B------:R-:W-:Y:S02]  /*1180*/  FSEL R18, R0, R13, !P2 ;  /* 0x0000000d00127208 */ /* 0x000fe40005000000 */
[----:B------:R-:W-:Y:S02]  /*1190*/  ISETP.NE.AND P1, PT, R27, R10, PT ;  /* 0x0000000a1b00720c */ /* 0x000fe40003f25270 */
[C---:B------:R-:W-:Y:S02]  /*11a0*/  FSEL R13, R18.reuse, R29, !P3 ;  /* 0x0000001d120d7208 */ /* 0x040fe40005800000 */
[----:B------:R-:W-:Y:S02]  /*11b0*/  FSEL R8, R25, R18, !P1 ;  /* 0x0000001219087208 */ /* 0x000fe40004800000 */
[----:B------:R-:W-:Y:S01]  /*11c0*/  ISETP.GE.AND P1, PT, R9, R11, PT ;  /* 0x0000000b0900720c */ /* 0x000fe20003f26270 */
[----:B-1----:R-:W-:-:S02]  /*11d0*/  FADD R4, R18, -R13 ;  /* 0x8000000d12047221 */ /* 0x002fc40000000000 */
[--C-:B------:R-:W-:Y:S01]  /*11e0*/  FADD R31, R25, -R8.reuse ;  /* 0x80000008191f7221 */ /* 0x100fe20000000000 */
[----:B------:R-:W-:Y:S01]  /*11f0*/  IADD3 R5, P2, PT, R7, R9, RZ ;  /* 0x0000000907057210 */ /* 0x000fe20007f5e0ff */
[-C--:B------:R-:W-:Y:S02]  /*1200*/  FFMA R4, R4, R12.reuse, R13 ;  /* 0x0000000c04047223 */ /* 0x080fe4000000000d */
[----:B------:R-:W-:Y:S01]  /*1210*/  FFMA R9, R31, R12, R8 ;  /* 0x0000000c1f097223 */ /* 0x000fe20000000008 */
[----:B--2---:R-:W-:Y:S01]  /*1220*/  FADD R8, -R25, R20 ;  /* 0x0000001419087221 */ /* 0x004fe20000000100 */
[----:B------:R-:W-:Y:S02]  /*1230*/  LEA.HI.X.SX32 R28, R7, R28, 0x1, P2 ;  /* 0x0000001c071c7211 */ /* 0x000fe400010f0eff */
[----:B------:R-:W-:Y:S02]  /*1240*/  ISETP.GE.AND P3, PT, R27, R10, PT ;  /* 0x0000000a1b00720c */ /* 0x000fe40003f66270 */
[C---:B------:R-:W-:Y:S01]  /*1250*/  ISETP.GE.AND P2, PT, R19.reuse, R14, PT ;  /* 0x0000000e1300720c */ /* 0x040fe20003f46270 */
[----:B------:R-:W-:Y:S01]  /*1260*/  FFMA R13, R8, R12, R25 ;  /* 0x0000000c080d7223 */ /* 0x000fe20000000019 */
[----:B------:R-:W-:Y:S01]  /*1270*/  FSEL R22, R0, R9, !P3 ;  /* 0x0000000900167208 */ /* 0x000fe20005800000 */
[----:B------:R-:W-:Y:S01]  /*1280*/  VIADD R31, R19, 0x2 ;  /* 0x00000002131f7836 */ /* 0x000fe20000000000 */
[----:B------:R-:W-:Y:S01]  /*1290*/  FSEL R20, R15, R4, !P2 ;  /* 0x000000040f147208 */ /* 0x000fe20005000000 */
[----:B------:R-:W0:Y:S03]  /*12a0*/  @P1 LDC.64 R8, c[0x0][0x3a0] ;  /* 0x0000e800ff081b82 */ /* 0x000e260000000a00 */
[----:B------:R-:W-:-:S02]  /*12b0*/  FSEL R33, R22, R20, !P4 ;  /* 0x0000001416217208 */ /* 0x000fc40006000000 */
[CC--:B------:R-:W-:Y:S02]  /*12c0*/  ISETP.NE.AND P2, PT, R31.reuse, R10.reuse, PT ;  /* 0x0000000a1f00720c */ /* 0x0c0fe40003f45270 */
[----:B------:R-:W-:Y:S01]  /*12d0*/  ISETP.GE.AND P3, PT, R31, R10, PT ;  /* 0x0000000a1f00720c */ /* 0x000fe20003f66270 */
[--C-:B------:R-:W-:Y:S01]  /*12e0*/  FADD R24, R22, -R33.reuse ;  /* 0x8000002116187221 */ /* 0x100fe20000000000 */
[----:B------:R-:W-:Y:S02]  /*12f0*/  FSEL R26, R13, R22, !P2 ;  /* 0x000000160d1a7208 */ /* 0x000fe40005000000 */
[----:B------:R-:W-:Y:S01]  /*1300*/  LEA R4, P4, R5, UR4, 0x2 ;  /* 0x0000000405047c11 */ /* 0x000fe2000f8810ff */
[----:B------:R-:W-:Y:S02]  /*1310*/  FFMA R24, R24, R12, R33 ;  /* 0x0000000c18187223 */ /* 0x000fe40000000021 */
[----:B------:R-:W-:Y:S01]  /*1320*/  FADD R35, R13, -R26 ;  /* 0x8000001a0d237221 */ /* 0x000fe20000000000 */
[----:B------:R-:W-:-:S02]  /*1330*/  ISETP.GE.AND P2, PT, R27, R11, PT ;  /* 0x0000000b1b00720c */ /* 0x000fc40003f46270 */
[----:B------:R-:W-:Y:S02]  /*1340*/  LEA.HI.X R5, R5, UR5, R28, 0x2, P4 ;  /* 0x0000000505057c11 */ /* 0x000fe4000a0f141c */
[----:B------:R-:W-:Y:S01]  /*1350*/  FSEL R27, R15, R24, !P5 ;  /* 0x000000180f1b7208 */ /* 0x000fe20006800000 */
[----:B------:R-:W-:Y:S01]  /*1360*/  @P3 FFMA R0, R35, R12, R26 ;  /* 0x0000000c23003223 */ /* 0x000fe2000000001a */
[-C--:B------:R-:W-:Y:S01]  /*1370*/  ISETP.NE.AND P4, PT, R31, R14.reuse, PT ;  /* 0x0000000e1f00720c */ /* 0x080fe20003f85270 */
[----:B------:R-:W-:Y:S01]  /*1380*/  @P1 FADD R16, R23, -R16 ;  /* 0x8000001017101221 */ /* 0x000fe20000000000 */
[----:B------:R-:W-:Y:S02]  /*1390*/  ISETP.GE.AND P5, PT, R31, R14, PT ;  /* 0x0000000e1f00720c */ /* 0x000fe40003fa6270 */
[-C--:B------:R-:W-:Y:S02]  /*13a0*/  ISETP.GE.AND P3, PT, R19, R11.reuse, PT ;  /* 0x0000000b1300720c */ /* 0x080fe40003f66270 */
[----:B------:R-:W-:Y:S01]  /*13b0*/  ISETP.GE.AND P6, PT, R31, R11, PT ;  /* 0x0000000b1f00720c */ /* 0x000fe20003fc6270 */
[----:B------:R-:W-:Y:S01]  /*13c0*/  @P1 FFMA R29, R16, 3, R29 ;  /* 0x40400000101d1823 */ /* 0x000fe2000000001d */
[----:B------:R-:W-:Y:S01]  /*13d0*/  FSEL R23, R0, R27, !P4 ;  /* 0x0000001b00177208 */ /* 0x000fe20006000000 */
[----:B0-----:R-:W-:-:S04]  /*13e0*/  @P1 IMAD.WIDE R8, R17, 0x4, R8 ;  /* 0x0000000411081825 */ /* 0x001fc800078e0208 */
[----:B------:R-:W-:Y:S02]  /*13f0*/  VIADD R19, R19, 0x3 ;  /* 0x0000000313137836 */ /* 0x000fe40000000000 */
[--C-:B------:R-:W-:Y:S01]  /*1400*/  FADD R16, R0, -R23.reuse ;  /* 0x8000001700107221 */ /* 0x100fe20000000000 */
[----:B------:R0:W-:Y:S02]  /*1410*/  @P1 STG.E desc[UR6][R8.64], R29 ;  /* 0x0000001d08001986 */ /* 0x0001e4000c101906 */
[----:B------:R-:W-:Y:S01]  /*1420*/  ISETP.NE.AND P1, PT, R19, UR8, PT ;  /* 0x0000000813007c0c */ /* 0x000fe2000bf25270 */
[----:B------:R-:W-:Y:S01]  /*1430*/  @P5 FFMA R15, R16, R12, R23 ;  /* 0x0000000c100f5223 */ /* 0x000fe20000000017 */
[----:B------:R-:W-:Y:S01]  /*1440*/  @P3 FADD R21, R21, -R18 ;  /* 0x8000001215153221 */ /* 0x000fe20000000000 */
[----:B------:R-:W-:Y:S01]  /*1450*/  @P2 FADD R22, R25, -R22 ;  /* 0x8000001619162221 */ /* 0x000fe20000000000 */
[----:B------:R-:W-:Y:S02]  /*1460*/  @P6 FADD R16, R13, -R0 ;  /* 0x800000000d106221 */ /* 0x000fe40000000000 */
[----:B------:R-:W-:Y:S01]  /*1470*/  @P3 FFMA R21, R21, 3, R20 ;  /* 0x4040000015153823 */ /* 0x000fe20000000014 */
[----:B------:R-:W-:Y:S01]  /*1480*/  @P2 FFMA R23, R22, 3, R27 ;  /* 0x4040000016172823 */ /* 0x000fe2000000001b */
[----:B------:R-:W-:-:S03]  /*1490*/  @P6 FFMA R25, R16, 3, R15 ;  /* 0x4040000010196823 */ /* 0x000fc6000000000f */
[----:B------:R0:W-:Y:S04]  /*14a0*/  @P3 STG.E desc[UR6][R4.64+0x4], R21 ;  /* 0x0000041504003986 */ /* 0x0001e8000c101906 */
[----:B------:R0:W-:Y:S04]  /*14b0*/  @P2 STG.E desc[UR6][R4.64+0x8], R23 ;  /* 0x0000081704002986 */ /* 0x0001e8000c101906 */
[----:B------:R0:W-:Y:S01]  /*14c0*/  @P6 STG.E desc[UR6][R4.64+0xc], R25 ;  /* 0x00000c1904006986 */ /* 0x0001e2000c101906 */
[----:B------:R-:W-:Y:S05]  /*14d0*/  @!P1 EXIT ;  /* 0x000000000000994d */ /* 0x000fea0003800000 */
[----:B------:R-:W-:Y:S02]  /*14e0*/  VIADD R17, R17, 0x4 ;  /* 0x0000000411117836 */ /* 0x000fe40000000000 */
[----:B0-----:R-:W-:Y:S01]  /*14f0*/  IMAD.MOV.U32 R9, RZ, RZ, R19 ;  /* 0x000000ffff097224 */ /* 0x001fe200078e0013 */
[----:B------:R-:W-:Y:S06]  /*1500*/  BRA `(.L_x_42) ;  /* 0xfffffff800647947 */ /* 0x000fec000383ffff */
        .weak           $__internal_1_$__cuda_sm3x_div_rn_noftz_f32_slowpath
        .type           $__internal_1_$__cuda_sm3x_div_rn_noftz_f32_slowpath,@function
        .size           $__internal_1_$__cuda_sm3x_div_rn_noftz_f32_slowpath,(.L_x_57 - $__internal_1_$__cuda_sm3x_div_rn_noftz_f32_slowpath)
$__internal_1_$__cuda_sm3x_div_rn_noftz_f32_slowpath:
[--C-:B------:R-:W-:Y:S01]  /*1510*/  SHF.R.U32.HI R0, RZ, 0x17, R3.reuse ;  /* 0x00000017ff007819 */ /* 0x100fe20000011603 */
[----:B------:R-:W-:Y:S04]  /*1520*/  BSSY.RECONVERGENT B0, `(.L_x_43) ;  /* 0x000005d000007945 */ /* 0x000fe80003800200 */
[----:B------:R-:W-:Y:S01]  /*1530*/  BSSY.RELIABLE B2, `(.L_x_44) ;  /* 0x000001b000027945 */ /* 0x000fe20003800100 */
[----:B------:R-:W-:Y:S01]  /*1540*/  IMAD.MOV.U32 R8, RZ, RZ, R3 ;  /* 0x000000ffff087224 */ /* 0x000fe200078e0003 */
[----:B------:R-:W-:-:S05]  /*1550*/  LOP3.LUT R5, R0, 0xff, RZ, 0xc0, !PT ;  /* 0x000000ff00057812 */ /* 0x000fca00078ec0ff */
[----:B------:R-:W-:-:S05]  /*1560*/  VIADD R9, R5, 0xffffffff ;  /* 0xffffffff05097836 */ /* 0x000fca0000000000 */
[----:B------:R-:W-:-:S13]  /*1570*/  ISETP.GT.U32.AND P0, PT, R9, 0xfd, PT ;  /* 0x000000fd0900780c */ /* 0x000fda0003f04070 */
[----:B------:R-:W-:Y:S01]  /*1580*/  @!P0 MOV R12, RZ ;  /* 0x000000ff000c8202 */ /* 0x000fe20000000f00 */
[----:B------:R-:W-:Y:S06]  /*1590*/  @!P0 BRA `(.L_x_45) ;  /* 0x0000000000508947 */ /* 0x000fec0003800000 */
[----:B------:R-:W-:Y:S01]  /*15a0*/  FSETP.GTU.FTZ.AND P0, PT, |R3|, +INF , PT ;  /* 0x7f8000000300780b */ /* 0x000fe20003f1c200 */
[----:B------:R-:W-:-:S12]  /*15b0*/  IMAD.MOV.U32 R0, RZ, RZ, R3 ;  /* 0x000000ffff007224 */ /* 0x000fd800078e0003 */
[----:B------:R-:W-:Y:S05]  /*15c0*/  @P0 BREAK.RELIABLE B2 ;  /* 0x0000000000020942 */ /* 0x000fea0003800100 */
[----:B------:R-:W-:Y:S05]  /*15d0*/  @P0 BRA `(.L_x_46) ;  /* 0x0000000400400947 */ /* 0x000fea0003800000 */
[----:B------:R-:W-:-:S05]  /*15e0*/  IMAD.MOV.U32 R3, RZ, RZ, 0x40000000 ;  /* 0x40000000ff037424 */ /* 0x000fca00078e00ff */
[----:B------:R-:W-:-:S13]  /*15f0*/  LOP3.LUT P0, RZ, R8, 0x7fffffff, R3, 0xc8, !PT ;  /* 0x7fffffff08ff7812 */ /* 0x000fda000780c803 */
[----:B------:R-:W-:Y:S05]  /*1600*/  @!P0 BREAK.RELIABLE B2 ;  /* 0x0000000000028942 */ /* 0x000fea0003800100 */
[----:B------:R-:W-:Y:S05]  /*1610*/  @!P0 BRA `(.L_x_47) ;  /* 0x0000000400288947 */ /* 0x000fea0003800000 */
[----:B------:R-:W-:Y:S02]  /*1620*/  FSETP.NEU.FTZ.AND P0, PT, |R0|, +INF , PT ;  /* 0x7f8000000000780b */ /* 0x000fe40003f1d200 */
[----:B------:R-:W-:-:S04]  /*1630*/  LOP3.LUT P1, RZ, R3, 0x7fffffff, RZ, 0xc0, !PT ;  /* 0x7fffffff03ff7812 */ /* 0x000fc8000782c0ff */
[----:B------:R-:W-:-:S13]  /*1640*/  PLOP3.LUT P0, PT, P0, P1, PT, 0x2f, 0xf2 ;  /* 0x0000000000f2781c */ /* 0x000fda0000702577 */
[----:B------:R-:W-:Y:S05]  /*1650*/  @P0 BREAK.RELIABLE B2 ;  /* 0x0000000000020942 */ /* 0x000fea0003800100 */
[----:B------:R-:W-:Y:S05]  /*1660*/  @P0 BRA `(.L_x_48) ;  /* 0x00000004000c0947 */ /* 0x000fea0003800000 */
[----:B------:R-:W-:-:S13]  /*1670*/  LOP3.LUT P0, RZ, R8, 0x7fffffff, RZ, 0xc0, !PT ;  /* 0x7fffffff08ff7812 */ /* 0x000fda000780c0ff */
[----:B------:R-:W-:Y:S05]  /*1680*/  @!P0 BREAK.RELIABLE B2 ;  /* 0x0000000000028942 */ /* 0x000fea0003800100 */
[----:B------:R-:W-:Y:S05]  /*1690*/  @!P0 BRA `(.L_x_49) ;  /* 0x0000000000f48947 */ /* 0x000fea0003800000 */
[----:B------:R-:W-:Y:S01]  /*16a0*/  ISETP.GE.AND P0, PT, R9, RZ, PT ;  /* 0x000000ff0900720c */ /* 0x000fe20003f06270 */
[----:B------:R-:W-:-:S12]  /*16b0*/  IMAD.MOV.U32 R12, RZ, RZ, RZ ;  /* 0x000000ffff0c7224 */ /* 0x000fd800078e00ff */
[----:B------:R-:W-:Y:S01]  /*16c0*/  @!P0 FFMA R8, R0, 1.84467440737095516160e+19, RZ ;  /* 0x5f80000000088823 */ /* 0x000fe200000000ff */
[----:B------:R-:W-:-:S07]  /*16d0*/  @!P0 VIADD R12, R12, 0x40 ;  /* 0x000000400c0c8836 */ /* 0x000fce0000000000 */
.L_x_45:
[----:B------:R-:W-:Y:S05]  /*16e0*/  BSYNC.RELIABLE B2 ;  /* 0x0000000000027941 */ /* 0x000fea0003800100 */
.L_x_44:
[----:B------:R-:W-:Y:S01]  /*16f0*/  LEA R3, R5, 0xc0800000, 0x17 ;  /* 0xc080000005037811 */ /* 0x000fe200078eb8ff */
[----:B------:R-:W-:Y:S01]  /*1700*/  UMOV UR4, 0x40000000 ;  /* 0x4000000000047882 */ /* 0x000fe20000000000 */
[----:B------:R-:W-:Y:S01]  /*1710*/  IADD3 R5, PT, PT, R12, 0x80, -R5 ;  /* 0x000000800c057810 */ /* 0x000fe20007ffe805 */
[----:B------:R-:W-:Y:S01]  /*1720*/  UIADD3 UR4, UPT, UPT, UR4, -0x800000, URZ ;  /* 0xff80000004047890 */ /* 0x000fe2000fffe0ff */
[----:B------:R-:W-:Y:S01]  /*1730*/  BSSY.RECONVERGENT B2, `(.L_x_50) ;  /* 0x0000032000027945 */ /* 0x000fe20003800200 */
        /* <DEDUP_REMOVED lines=11> */
[----:B------:R-:W-:-:S05]  /*17f0*/  LOP3.LUT R3, R3, 0xff, RZ, 0xc0, !PT ;  /* 0x000000ff03037812 */ /* 0x000fca00078ec0ff */
[----:B------:R-:W-:-:S05]  /*1800*/  IMAD.IADD R9, R3, 0x1, R5 ;  /* 0x0000000103097824 */ /* 0x000fca00078e0205 */
[----:B------:R-:W-:-:S04]  /*1810*/  IADD3 R3, PT, PT, R9, -0x1, RZ ;  /* 0xffffffff09037810 */ /* 0x000fc80007ffe0ff */
        /* <DEDUP_REMOVED lines=9> */
[CC--:B------:R-:W-:Y:S01]  /*18b0*/  FFMA.RZ R3, R0.reuse, R14.reuse, R13 ;  /* 0x0000000e00037223 */ /* 0x0c0fe2000000c00d */
[C---:B------:R-:W-:Y:S01]  /*18c0*/  VIADD R12, R9.reuse, 0x20 ;  /* 0x00000020090c7836 */ /* 0x040fe20000000000 */
[C---:B------:R-:W-:Y:S02]  /*18d0*/  ISETP.NE.AND P2, PT, R9.reuse, RZ, PT ;  /* 0x000000ff0900720c */ /* 0x040fe40003f45270 */
[----:B------:R-:W-:Y:S01]  /*18e0*/  ISETP.NE.AND P1, PT, R9, RZ, PT ;  /* 0x000000ff0900720c */ /* 0x000fe20003f25270 */
[----:B------:R-:W-:Y:S01]  /*18f0*/  IMAD.MOV R9, RZ, RZ, -R9 ;  /* 0x000000ffff097224 */ /* 0x000fe200078e0a09 */
[----:B------:R-:W-:Y:S01]  /*1900*/  LOP3.LUT R5, R3, 0x7fffff, RZ, 0xc0, !PT ;  /* 0x007fffff03057812 */ /* 0x000fe200078ec0ff */
[CCC-:B------:R-:W-:Y:S01]  /*1910*/  FFMA.RP R3, R0.reuse, R14.reuse, R13.reuse ;  /* 0x0000000e00037223 */ /* 0x1c0fe2000000800d */
[----:B------:R-:W-:Y:S02]  /*1920*/  FFMA.RM R0, R0, R14, R13 ;  /* 0x0000000e00007223 */ /* 0x000fe4000000400d */
[----:B------:R-:W-:-:S03]  /*1930*/  LOP3.LUT R5, R5, 0x800000, RZ, 0xfc, !PT ;  /* 0x0080000005057812 */ /* 0x000fc600078efcff */
        /* <DEDUP_REMOVED lines=9> */
[----:B------:R-:W-:-:S05]  /*19d0*/  LOP3.LUT R3, R3, R0, RZ, 0xc0, !PT ;  /* 0x0000000003037212 */ /* 0x000fca00078ec0ff */
[----:B------:R-:W-:-:S05]  /*19e0*/  IMAD.IADD R3, R12, 0x1, R3 ;  /* 0x000000010c037824 */ /* 0x000fca00078e0203 */
[----:B------:R-:W-:Y:S01]  /*19f0*/  LOP3.LUT R8, R3, R8, RZ, 0xfc, !PT ;  /* 0x0000000803087212 */ /* 0x000fe200078efcff */
[----:B------:R-:W-:Y:S06]  /*1a00*/  BRA `(.L_x_53) ;  /* 0x0000000000107947 */ /* 0x000fec0003800000 */
.L_x_52:
[----:B------:R-:W-:-:S04]  /*1a10*/  LOP3.LUT R8, R8, 0x80000000, RZ, 0xc0, !PT ;  /* 0x8000000008087812 */ /* 0x000fc800078ec0ff */
[----:B------:R-:W-:Y:S01]  /*1a20*/  LOP3.LUT R8, R8, 0x7f800000, RZ, 0xfc, !PT ;  /* 0x7f80000008087812 */ /* 0x000fe200078efcff */
[----:B------:R-:W-:Y:S06]  /*1a30*/  BRA `(.L_x_53) ;  /* 0x0000000000047947 */ /* 0x000fec0003800000 */
.L_x_51:
[----:B------:R-:W-:-:S07]  /*1a40*/  IMAD R8, R5, 0x800000, R8 ;  /* 0x0080000005087824 */ /* 0x000fce00078e0208 */
.L_x_53:
[----:B------:R-:W-:Y:S05]  /*1a50*/  BSYNC.RECONVERGENT B2 ;  /* 0x0000000000027941 */ /* 0x000fea0003800200 */
.L_x_50:
[----:B------:R-:W-:Y:S05]  /*1a60*/  BRA `(.L_x_54) ;  /* 0x0000000000207947 */ /* 0x000fea0003800000 */
.L_x_49:
[----:B------:R-:W-:-:S04]  /*1a70*/  LOP3.LUT R8, R8, 0x80000000, R3, 0x48, !PT ;  /* 0x8000000008087812 */ /* 0x000fc800078e4803 */
[----:B------:R-:W-:Y:S01]  /*1a80*/  LOP3.LUT R8, R8, 0x7f800000, RZ, 0xfc, !PT ;  /* 0x7f80000008087812 */ /* 0x000fe200078efcff */
[----:B------:R-:W-:Y:S06]  /*1a90*/  BRA `(.L_x_54) ;  /* 0x0000000000147947 */ /* 0x000fec0003800000 */
.L_x_48:
[----:B------:R-:W-:Y:S01]  /*1aa0*/  LOP3.LUT R8, R8, 0x80000000, R3, 0x48, !PT ;  /* 0x8000000008087812 */ /* 0x000fe200078e4803 */
[----:B------:R-:W-:Y:S06]  /*1ab0*/  BRA `(.L_x_54) ;  /* 0x00000000000c7947 */ /* 0x000fec0003800000 */
.L_x_47:
[----:B------:R-:W0:Y:S01]  /*1ac0*/  MUFU.RSQ R8, -QNAN ;  /* 0xffc0000000087908 */ /* 0x000e220000001400 */
[----:B------:R-:W-:Y:S05]  /*1ad0*/  BRA `(.L_x_54) ;  /* 0x0000000000047947 */ /* 0x000fea0003800000 */
.L_x_46:
[----:B------:R-:W-:-:S07]  /*1ae0*/  FADD.FTZ R8, R0, 2 ;  /* 0x4000000000087421 */ /* 0x000fce0000010000 */
.L_x_54:
[----:B------:R-:W-:Y:S05]  /*1af0*/  BSYNC.RECONVERGENT B0 ;  /* 0x0000000000007941 */ /* 0x000fea0003800200 */
.L_x_43:
[----:B------:R-:W-:-:S04]  /*1b00*/  IMAD.MOV.U32 R5, RZ, RZ, 0x0 ;  /* 0x00000000ff057424 */ /* 0x000fc800078e00ff */
[----:B0-----:R-:W-:Y:S05]  /*1b10*/  RET.REL.NODEC R4 `(tema_batch_f32) ;  /* 0xffffffe404387950 */ /* 0x001fea0003c3ffff */
.L_x_55:
        /* <DEDUP_REMOVED lines=14> */
.L_x_57:


//--------------------- .nv.shared.reserved.0     --------------------------
	.section	.nv.shared.reserved.0,"aw",@nobits
	.weak		__nv_reservedSMEM_offset_0_alias
	.size		__nv_reservedSMEM_offset_0_alias, 0, 64
	.other		__nv_reservedSMEM_offset_0_alias,@"STO_CUDA_RESERVED_SHARED STV_DEFAULT"
__nv_reservedSMEM_offset_0_alias:
	.zero		0
	.zero		64


//--------------------- .nv.constant0.tema_multi_series_one_param_f32 --------------------------
	.section	.nv.constant0.tema_multi_series_one_param_f32,"a",@progbits
	.sectionflags	@""
	.align	4
.nv.constant0.tema_multi_series_one_param_f32:
	.zero		936


//--------------------- .nv.constant0.tema_batch_f32 --------------------------
	.section	.nv.constant0.tema_batch_f32,"a",@progbits
	.sectionflags	@""
	.align	4
.nv.constant0.tema_batch_f32:
	.zero		936


//--------------------- SYMBOLS --------------------------

	.type		.nv.reservedSmem.offset0,@object
	.size		.nv.reservedSmem.offset0,0x4
